// auto-generated by cutlass_sweep.gemm — config: {"arch": "sm_100", "cluster_m": 1, "cluster_n": 8, "dtype": "tf32", "dtype_b": "tf32", "layout": "nt", "stages": 0, "tile_k": 32, "tile_m": 128, "tile_n": 128}
#include "cutlass/cutlass.h"
#include "cutlass/gemm/collective/collective_builder.hpp"
#include "cutlass/gemm/device/gemm_universal_adapter.h"
#include "cutlass/gemm/kernel/gemm_universal.hpp"
#include "cutlass/epilogue/collective/collective_builder.hpp"

using ElemA = cutlass::tfloat32_t;
using ElemB = cutlass::tfloat32_t;
using ElemCD = cutlass::tfloat32_t;
using Acc  = float;
using TileShape    = cute::Shape<cute::_128, cute::_128, cute::_32>;
using ClusterShape = cute::Shape<cute::_1, cute::_8, cute::_1>;

using CollectiveEpilogue = typename cutlass::epilogue::collective::CollectiveBuilder<
    cutlass::arch::Sm100, cutlass::arch::OpClassTensorOp,
    TileShape, ClusterShape,
    cutlass::epilogue::collective::EpilogueTileAuto,
    Acc, Acc,
    ElemCD, cutlass::layout::RowMajor, 128 / cutlass::sizeof_bits<ElemCD>::value,
    ElemCD, cutlass::layout::RowMajor, 128 / cutlass::sizeof_bits<ElemCD>::value,
    cutlass::epilogue::collective::EpilogueScheduleAuto
  >::CollectiveOp;

using CollectiveMainloop = typename cutlass::gemm::collective::CollectiveBuilder<
    cutlass::arch::Sm100, cutlass::arch::OpClassTensorOp,
    ElemA, cutlass::layout::RowMajor, 128 / cutlass::sizeof_bits<ElemA>::value,
    ElemB, cutlass::layout::ColumnMajor, 128 / cutlass::sizeof_bits<ElemB>::value,
    Acc,
    TileShape, ClusterShape,
    cutlass::gemm::collective::StageCountAutoCarveout<static_cast<int>(sizeof(typename CollectiveEpilogue::SharedStorage))>,
    cutlass::gemm::collective::KernelScheduleAuto
  >::CollectiveOp;

using GemmKernel = cutlass::gemm::kernel::GemmUniversal<
    cute::Shape<int,int,int,int>,
    CollectiveMainloop,
    CollectiveEpilogue
>;
using Gemm = cutlass::gemm::device::GemmUniversalAdapter<GemmKernel>;

// Force the device kernel symbol into the cubin without needing a host main.
auto* _anchor = &cutlass::device_kernel<GemmKernel>;


// ===== COMPILED SASS (sm_100a) =====

	.target	sm_100a

	.elftype	@"ET_EXEC"


//--------------------- .note.nv.tkinfo           --------------------------
	.section	.note.nv.tkinfo,"",@"SHT_NOTE"
	.sectionflags	@"SHF_NOTE_NV_TKINFO"
	.tkinfo
        /*0018*/ 	.word	0x00000002
        /*0030*/ 	.string	""
        /*0030*/ 	.string	"ptxas"
        /*0030*/ 	.string	"Cuda compilation tools, release 13.0, V13.0.88"
        /*0030*/ 	.string	"Build cuda_13.0.r13.0/compiler.36424714_0"
        /*0030*/ 	.string	"-arch sm_100a -m 64 "



//--------------------- .note.nv.cuinfo           --------------------------
	.section	.note.nv.cuinfo,"",@"SHT_NOTE"
	.sectionflags	@"SHF_NOTE_NV_CUINFO"
        /*0018*/ 	.short	0x0002
        /*001a*/ 	.short	0x0064
        /*001c*/ 	.short	0x0082
	.zero		2


//--------------------- .nv.info                  --------------------------
	.section	.nv.info,"",@"SHT_CUDA_INFO"
	.align	4


	//----- nvinfo : EIATTR_REGCOUNT
	.align		4
        /*0000*/ 	.byte	0x04, 0x2f
        /*0002*/ 	.short	(.L_19 - .L_18)
	.align		4
.L_18:
        /*0004*/ 	.word	index@(_ZN7cutlass13device_kernelINS_4gemm6kernel13GemmUniversalIN4cute5tupleIJiiiiEEENS1_10collective13CollectiveMmaINS1_35MainloopSm100TmaUmmaWarpSpecializedILi6ELi2ELi4ENS5_IJNS4_1CILi1EEENSA_ILi8EEESB_EEEEENS5_IJNSA_ILi128EEESF_NSA_ILi32EEEEEENS_10tfloat32_tENS5_IJlSB_lEEESI_SJ_NS4_8TiledMMAINS4_8MMA_AtomIJNS4_17SM100_MMA_TF32_SSISI_SI_fLi128ELi128ELNS4_4UMMA5MajorE0ELSO_0ELNSN_7ScaleInE0ELSP_0EEEEEENS4_6LayoutINS5_IJSB_SB_SB_EEENS5_IJNSA_ILi0EEESU_SU_EEEEENS5_IJNS4_10UnderscoreESX_SX_EEEEENS4_23SM90_TMA_LOAD_MULTICASTENS4_14ComposedLayoutINS4_7SwizzleILi3ELi4ELi3EEENS4_18smem_ptr_flag_bitsILi32EEENSS_INS5_IJSC_SG_EEENS5_IJSG_SB_EEEEEEEvNS4_8identityENS4_13SM90_TMA_LOADES19_vS1A_EENS_8epilogue10collective18CollectiveEpilogueINS1D_23Sm100TmaWarpSpecializedILi4ELi2ELi16ELb1ELb0EEEJSH_NS5_IJNSS_ISF_SB_EENSS_INSA_ILi16EEESB_EEEEESI_SJ_SI_SJ_NS1D_6fusion15FusionCallbacksIS1H_NS1M_17LinearCombinationISI_fSI_fLNS_15FloatRoundStyleE2EEESH_S1L_JEEENS4_5SM1004TMEM4LOAD26SM100_TMEM_LOAD_32dp32b16xES1B_NS11_INS12_ILi2ELi4ELi3EEES15_NSS_INS5_IJSC_S1J_EEENS5_IJS1J_SB_EEEEEEENS4_39AutoVectorizingCopyWithAssumedAlignmentILi128EEENS4_14SM90_TMA_STOREES20_S22_S22_EEEvvEEEEvNT_6ParamsE)
        /*0008*/ 	.word	0x0000004f


	//----- nvinfo : EIATTR_FRAME_SIZE
	.align		4
.L_19:
        /*000c*/ 	.byte	0x04, 0x11
        /*000e*/ 	.short	(.L_21 - .L_20)
	.align		4
.L_20:
        /*0010*/ 	.word	index@($__internal_2_$__cuda_sm10x_tcgen05_guardrail_trap_unallocated_columns_being_dealloced)
        /*0014*/ 	.word	0x00000000


	//----- nvinfo : EIATTR_FRAME_SIZE
	.align		4
.L_21:
        /*0018*/ 	.byte	0x04, 0x11
        /*001a*/ 	.short	(.L_23 - .L_22)
	.align		4
.L_22:
        /*001c*/ 	.word	index@($__internal_1_$__cuda_sm10x_tcgen05_guardrail_trap_phase_invalid_during_alloc)
        /*0020*/ 	.word	0x00000000


	//----- nvinfo : EIATTR_FRAME_SIZE
	.align		4
.L_23:
        /*0024*/ 	.byte	0x04, 0x11
        /*0026*/ 	.short	(.L_25 - .L_24)
	.align		4
.L_24:
        /*0028*/ 	.word	index@($__internal_0_$__cuda_sm10x_tcgen05_guardrail_trap_col_being_dealloced_not_returned_by_alloc)
        /*002c*/ 	.word	0x00000000


	//----- nvinfo : EIATTR_FRAME_SIZE
	.align		4
.L_25:
        /*0030*/ 	.byte	0x04, 0x11
        /*0032*/ 	.short	(.L_27 - .L_26)
	.align		4
.L_26:
        /*0034*/ 	.word	index@(_ZN7cutlass13device_kernelINS_4gemm6kernel13GemmUniversalIN4cute5tupleIJiiiiEEENS1_10collective13CollectiveMmaINS1_35MainloopSm100TmaUmmaWarpSpecializedILi6ELi2ELi4ENS5_IJNS4_1CILi1EEENSA_ILi8EEESB_EEEEENS5_IJNSA_ILi128EEESF_NSA_ILi32EEEEEENS_10tfloat32_tENS5_IJlSB_lEEESI_SJ_NS4_8TiledMMAINS4_8MMA_AtomIJNS4_17SM100_MMA_TF32_SSISI_SI_fLi128ELi128ELNS4_4UMMA5MajorE0ELSO_0ELNSN_7ScaleInE0ELSP_0EEEEEENS4_6LayoutINS5_IJSB_SB_SB_EEENS5_IJNSA_ILi0EEESU_SU_EEEEENS5_IJNS4_10UnderscoreESX_SX_EEEEENS4_23SM90_TMA_LOAD_MULTICASTENS4_14ComposedLayoutINS4_7SwizzleILi3ELi4ELi3EEENS4_18smem_ptr_flag_bitsILi32EEENSS_INS5_IJSC_SG_EEENS5_IJSG_SB_EEEEEEEvNS4_8identityENS4_13SM90_TMA_LOADES19_vS1A_EENS_8epilogue10collective18CollectiveEpilogueINS1D_23Sm100TmaWarpSpecializedILi4ELi2ELi16ELb1ELb0EEEJSH_NS5_IJNSS_ISF_SB_EENSS_INSA_ILi16EEESB_EEEEESI_SJ_SI_SJ_NS1D_6fusion15FusionCallbacksIS1H_NS1M_17LinearCombinationISI_fSI_fLNS_15FloatRoundStyleE2EEESH_S1L_JEEENS4_5SM1004TMEM4LOAD26SM100_TMEM_LOAD_32dp32b16xES1B_NS11_INS12_ILi2ELi4ELi3EEES15_NSS_INS5_IJSC_S1J_EEENS5_IJS1J_SB_EEEEEEENS4_39AutoVectorizingCopyWithAssumedAlignmentILi128EEENS4_14SM90_TMA_STOREES20_S22_S22_EEEvvEEEEvNT_6ParamsE)
        /*0038*/ 	.word	0x00000000


	//----- nvinfo : EIATTR_MIN_STACK_SIZE
	.align		4
.L_27:
        /*003c*/ 	.byte	0x04, 0x12
        /*003e*/ 	.short	(.L_29 - .L_28)
	.align		4
.L_28:
        /*0040*/ 	.word	index@(_ZN7cutlass13device_kernelINS_4gemm6kernel13GemmUniversalIN4cute5tupleIJiiiiEEENS1_10collective13CollectiveMmaINS1_35MainloopSm100TmaUmmaWarpSpecializedILi6ELi2ELi4ENS5_IJNS4_1CILi1EEENSA_ILi8EEESB_EEEEENS5_IJNSA_ILi128EEESF_NSA_ILi32EEEEEENS_10tfloat32_tENS5_IJlSB_lEEESI_SJ_NS4_8TiledMMAINS4_8MMA_AtomIJNS4_17SM100_MMA_TF32_SSISI_SI_fLi128ELi128ELNS4_4UMMA5MajorE0ELSO_0ELNSN_7ScaleInE0ELSP_0EEEEEENS4_6LayoutINS5_IJSB_SB_SB_EEENS5_IJNSA_ILi0EEESU_SU_EEEEENS5_IJNS4_10UnderscoreESX_SX_EEEEENS4_23SM90_TMA_LOAD_MULTICASTENS4_14ComposedLayoutINS4_7SwizzleILi3ELi4ELi3EEENS4_18smem_ptr_flag_bitsILi32EEENSS_INS5_IJSC_SG_EEENS5_IJSG_SB_EEEEEEEvNS4_8identityENS4_13SM90_TMA_LOADES19_vS1A_EENS_8epilogue10collective18CollectiveEpilogueINS1D_23Sm100TmaWarpSpecializedILi4ELi2ELi16ELb1ELb0EEEJSH_NS5_IJNSS_ISF_SB_EENSS_INSA_ILi16EEESB_EEEEESI_SJ_SI_SJ_NS1D_6fusion15FusionCallbacksIS1H_NS1M_17LinearCombinationISI_fSI_fLNS_15FloatRoundStyleE2EEESH_S1L_JEEENS4_5SM1004TMEM4LOAD26SM100_TMEM_LOAD_32dp32b16xES1B_NS11_INS12_ILi2ELi4ELi3EEES15_NSS_INS5_IJSC_S1J_EEENS5_IJS1J_SB_EEEEEEENS4_39AutoVectorizingCopyWithAssumedAlignmentILi128EEENS4_14SM90_TMA_STOREES20_S22_S22_EEEvvEEEEvNT_6ParamsE)
        /*0044*/ 	.word	0x00000000
.L_29:


//--------------------- .nv.compat                --------------------------
	.section	.nv.compat,"",@"SHT_CUDA_COMPAT_INFO"
	.align	4
        /*0000*/ 	.byte	0x02, 0x09, 0x01, 0x00, 0x02, 0x02, 0x02, 0x00, 0x02, 0x05, 0x05, 0x00, 0x03, 0x07, 0x01, 0x01
        /*0010*/ 	.byte	0x02, 0x03, 0x01, 0x00, 0x02, 0x06, 0x01, 0x00, 0x04, 0x0b, 0x08, 0x00, 0x09, 0x00, 0x00, 0x00
        /*0020*/ 	.byte	0x00, 0x00, 0x00, 0x00


//--------------------- .nv.info._ZN7cutlass13device_kernelINS_4gemm6kernel13GemmUniversalIN4cute5tupleIJiiiiEEENS1_10collective13CollectiveMmaINS1_35MainloopSm100TmaUmmaWarpSpecializedILi6ELi2ELi4ENS5_IJNS4_1CILi1EEENSA_ILi8EEESB_EEEEENS5_IJNSA_ILi128EEESF_NSA_ILi32EEEEEENS_10tfloat32_tENS5_IJlSB_lEEESI_SJ_NS4_8TiledMMAINS4_8MMA_AtomIJNS4_17SM100_MMA_TF32_SSISI_SI_fLi128ELi128ELNS4_4UMMA5MajorE0ELSO_0ELNSN_7ScaleInE0ELSP_0EEEEEENS4_6LayoutINS5_IJSB_SB_SB_EEENS5_IJNSA_ILi0EEESU_SU_EEEEENS5_IJNS4_10UnderscoreESX_SX_EEEEENS4_23SM90_TMA_LOAD_MULTICASTENS4_14ComposedLayoutINS4_7SwizzleILi3ELi4ELi3EEENS4_18smem_ptr_flag_bitsILi32EEENSS_INS5_IJSC_SG_EEENS5_IJSG_SB_EEEEEEEvNS4_8identityENS4_13SM90_TMA_LOADES19_vS1A_EENS_8epilogue10collective18CollectiveEpilogueINS1D_23Sm100TmaWarpSpecializedILi4ELi2ELi16ELb1ELb0EEEJSH_NS5_IJNSS_ISF_SB_EENSS_INSA_ILi16EEESB_EEEEESI_SJ_SI_SJ_NS1D_6fusion15FusionCallbacksIS1H_NS1M_17LinearCombinationISI_fSI_fLNS_15FloatRoundStyleE2EEESH_S1L_JEEENS4_5SM1004TMEM4LOAD26SM100_TMEM_LOAD_32dp32b16xES1B_NS11_INS12_ILi2ELi4ELi3EEES15_NSS_INS5_IJSC_S1J_EEENS5_IJS1J_SB_EEEEEEENS4_39AutoVectorizingCopyWithAssumedAlignmentILi128EEENS4_14SM90_TMA_STOREES20_S22_S22_EEEvvEEEEvNT_6ParamsE --------------------------
	.section	.nv.info._ZN7cutlass13device_kernelINS_4gemm6kernel13GemmUniversalIN4cute5tupleIJiiiiEEENS1_10collective13CollectiveMmaINS1_35MainloopSm100TmaUmmaWarpSpecializedILi6ELi2ELi4ENS5_IJNS4_1CILi1EEENSA_ILi8EEESB_EEEEENS5_IJNSA_ILi128EEESF_NSA_ILi32EEEEEENS_10tfloat32_tENS5_IJlSB_lEEESI_SJ_NS4_8TiledMMAINS4_8MMA_AtomIJNS4_17SM100_MMA_TF32_SSISI_SI_fLi128ELi128ELNS4_4UMMA5MajorE0ELSO_0ELNSN_7ScaleInE0ELSP_0EEEEEENS4_6LayoutINS5_IJSB_SB_SB_EEENS5_IJNSA_ILi0EEESU_SU_EEEEENS5_IJNS4_10UnderscoreESX_SX_EEEEENS4_23SM90_TMA_LOAD_MULTICASTENS4_14ComposedLayoutINS4_7SwizzleILi3ELi4ELi3EEENS4_18smem_ptr_flag_bitsILi32EEENSS_INS5_IJSC_SG_EEENS5_IJSG_SB_EEEEEEEvNS4_8identityENS4_13SM90_TMA_LOADES19_vS1A_EENS_8epilogue10collective18CollectiveEpilogueINS1D_23Sm100TmaWarpSpecializedILi4ELi2ELi16ELb1ELb0EEEJSH_NS5_IJNSS_ISF_SB_EENSS_INSA_ILi16EEESB_EEEEESI_SJ_SI_SJ_NS1D_6fusion15FusionCallbacksIS1H_NS1M_17LinearCombinationISI_fSI_fLNS_15FloatRoundStyleE2EEESH_S1L_JEEENS4_5SM1004TMEM4LOAD26SM100_TMEM_LOAD_32dp32b16xES1B_NS11_INS12_ILi2ELi4ELi3EEES15_NSS_INS5_IJSC_S1J_EEENS5_IJS1J_SB_EEEEEEENS4_39AutoVectorizingCopyWithAssumedAlignmentILi128EEENS4_14SM90_TMA_STOREES20_S22_S22_EEEvvEEEEvNT_6ParamsE,"",@"SHT_CUDA_INFO"
	.sectionflags	@""
	.align	4


	//----- nvinfo : EIATTR_CUDA_API_VERSION
	.align		4
        /*0000*/ 	.byte	0x04, 0x37
        /*0002*/ 	.short	(.L_31 - .L_30)
.L_30:
        /*0004*/ 	.word	0x00000082


	//----- nvinfo : EIATTR_KPARAM_INFO
	.align		4
.L_31:
        /*0008*/ 	.byte	0x04, 0x17
        /*000a*/ 	.short	(.L_33 - .L_32)
.L_32:
        /*000c*/ 	.word	0x00000000
        /*0010*/ 	.short	0x0000
        /*0012*/ 	.short	0x0000
        /*0014*/ 	.byte	0x00, 0xf0, 0x01, 0x20


	//----- nvinfo : EIATTR_AT_ENTRY_FRAGMENTS
	.align		4
.L_33:
        /*0018*/ 	.byte	0x04, 0x4f
        /*001a*/ 	.short	(.L_35 - .L_34)


	//   ....[0]....
.L_34:
        /*001c*/ 	.word	0x00000006


	//----- nvinfo : EIATTR_RESERVED_SMEM_USED
	.align		4
.L_35:
        /*0020*/ 	.byte	0x01, 0x41
	.zero		2


	//----- nvinfo : EIATTR_SPARSE_MMA_MASK
	.align		4
        /*0024*/ 	.byte	0x03, 0x50
        /*0026*/ 	.short	0x0000


	//----- nvinfo : EIATTR_TCGEN05_1CTA_USED
	.align		4
        /*0028*/ 	.byte	0x01, 0x51
	.zero		2


	//----- nvinfo : EIATTR_MAXREG_COUNT
	.align		4
        /*002c*/ 	.byte	0x03, 0x1b
        /*002e*/ 	.short	0x00ff


	//----- nvinfo : EIATTR_NUM_BARRIERS
	.align		4
        /*0030*/ 	.byte	0x02, 0x4c
        /*0032*/ 	.byte	0x07
	.zero		1


	//----- nvinfo : EIATTR_EXTERNS
	.align		4
        /*0034*/ 	.byte	0x04, 0x0f
        /*0036*/ 	.short	(.L_37 - .L_36)


	//   ....[0]....
	.align		4
.L_36:
        /*0038*/ 	.word	index@(__assertfail)


	//----- nvinfo : EIATTR_MERCURY_ISA_VERSION
	.align		4
.L_37:
        /*003c*/ 	.byte	0x03, 0x5f
        /*003e*/ 	.short	0x0101


	//----- nvinfo : EIATTR_INT_WARP_WIDE_INSTR_OFFSETS
	.align		4
        /*0040*/ 	.byte	0x04, 0x31
        /*0042*/ 	.short	(.L_39 - .L_38)


	//   ....[0]....
.L_38:
        /*0044*/ 	.word	0x00003f50


	//   ....[1]....
        /*0048*/ 	.word	0x00003f80


	//   ....[2]....
        /*004c*/ 	.word	0x00003fa0


	//   ....[3]....
        /*0050*/ 	.word	0x00004ad0


	//   ....[4]....
        /*0054*/ 	.word	0x00004b30


	//   ....[5]....
        /*0058*/ 	.word	0x00004c20


	//   ....[6]....
        /*005c*/ 	.word	0x00004c90


	//   ....[7]....
        /*0060*/ 	.word	0x00004d80


	//   ....[8]....
        /*0064*/ 	.word	0x00004df0


	//   ....[9]....
        /*0068*/ 	.word	0x00004ef0


	//   ....[10]....
        /*006c*/ 	.word	0x00004f60


	//   ....[11]....
        /*0070*/ 	.word	0x00005070


	//   ....[12]....
        /*0074*/ 	.word	0x000050f0


	//   ....[13]....
        /*0078*/ 	.word	0x000051f0


	//   ....[14]....
        /*007c*/ 	.word	0x00005270


	//   ....[15]....
        /*0080*/ 	.word	0x00005370


	//   ....[16]....
        /*0084*/ 	.word	0x000053f0


	//   ....[17]....
        /*0088*/ 	.word	0x000054e0


	//   ....[18]....
        /*008c*/ 	.word	0x00005570


	//----- nvinfo : EIATTR_COOP_GROUP_MASK_REGIDS
	.align		4
.L_39:
        /*0090*/ 	.byte	0x04, 0x29
        /*0092*/ 	.short	(.L_41 - .L_40)


	//   ....[0]....
.L_40:
        /*0094*/ 	.word	0xffffffff


	//   ....[1]....
        /*0098*/ 	.word	0xffffffff


	//   ....[2]....
        /*009c*/ 	.word	0xffffffff


	//   ....[3]....
        /*00a0*/ 	.word	0xffffffff


	//   ....[4]....
        /*00a4*/ 	.word	0xffffffff


	//   ....[5]....
        /*00a8*/ 	.word	0xffffffff


	//   ....[6]....
        /*00ac*/ 	.word	0xffffffff


	//   ....[7]....
        /*00b0*/ 	.word	0xffffffff


	//   ....[8]....
        /*00b4*/ 	.word	0xffffffff


	//   ....[9]....
        /*00b8*/ 	.word	0xffffffff


	//   ....[10]....
        /*00bc*/ 	.word	0xffffffff


	//   ....[11]....
        /*00c0*/ 	.word	0xffffffff


	//   ....[12]....
        /*00c4*/ 	.word	0xffffffff


	//   ....[13]....
        /*00c8*/ 	.word	0xffffffff


	//----- nvinfo : EIATTR_COOP_GROUP_INSTR_OFFSETS
	.align		4
.L_41:
        /*00cc*/ 	.byte	0x04, 0x28
        /*00ce*/ 	.short	(.L_43 - .L_42)


	//   ....[0]....
.L_42:
        /*00d0*/ 	.word	0x00000080


	//   ....[1]....
        /*00d4*/ 	.word	0x000004f0


	//   ....[2]....
        /*00d8*/ 	.word	0x000006e0


	//   ....[3]....
        /*00dc*/ 	.word	0x00000880


	//   ....[4]....
        /*00e0*/ 	.word	0x00000980


	//   ....[5]....
        /*00e4*/ 	.word	0x00000af0


	//   ....[6]....
        /*00e8*/ 	.word	0x00000c90


	//   ....[7]....
        /*00ec*/ 	.word	0x00000e40


	//   ....[8]....
        /*00f0*/ 	.word	0x000021c0


	//   ....[9]....
        /*00f4*/ 	.word	0x000031a0


	//   ....[10]....
        /*00f8*/ 	.word	0x000033b0


	//   ....[11]....
        /*00fc*/ 	.word	0x000033e0


	//   ....[12]....
        /*0100*/ 	.word	0x00003e30


	//   ....[13]....
        /*0104*/ 	.word	0x00004060


	//----- nvinfo : EIATTR_VRC_CTA_INIT_COUNT
	.align		4
.L_43:
        /*0108*/ 	.byte	0x02, 0x4a
        /*010a*/ 	.byte	0x80
	.zero		1


	//----- nvinfo : EIATTR_SYSCALL_OFFSETS
	.align		4
        /*010c*/ 	.byte	0x04, 0x46
        /*010e*/ 	.short	(.L_45 - .L_44)


	//   ....[0]....
.L_44:
        /*0110*/ 	.word	0x00006210


	//   ....[1]....
        /*0114*/ 	.word	0x00006300


	//   ....[2]....
        /*0118*/ 	.word	0x00006ac0


	//   ....[3]....
        /*011c*/ 	.word	0x00007440


	//   ....[4]....
        /*0120*/ 	.word	0x00007d90


	//   ....[5]....
        /*0124*/ 	.word	0x00008730


	//   ....[6]....
        /*0128*/ 	.word	0x000090d0


	//   ....[7]....
        /*012c*/ 	.word	0x00009aa0


	//   ....[8]....
        /*0130*/ 	.word	0x0000a440


	//   ....[9]....
        /*0134*/ 	.word	0x0000ad90


	//----- nvinfo : EIATTR_MBARRIER_INSTR_OFFSETS
	.align		4
.L_45:
        /*0138*/ 	.byte	0x04, 0x39
        /*013a*/ 	.short	(.L_47 - .L_46)


	//   ....[0]....
.L_46:
        /*013c*/ 	.word	0x00000610
        /*0140*/ 	.word	0x000000ff
        /*0144*/ 	.word	0x00000000
        /*0148*/ 	.short	0x0100
        /*014a*/ 	.byte	0x04
	.zero		1


	//   ....[1]....
        /*014c*/ 	.word	0x00000620
        /*0150*/ 	.word	0x000000ff
        /*0154*/ 	.word	0x00000030
        /*0158*/ 	.short	0x0100
        /*015a*/ 	.byte	0x04
	.zero		1


	//   ....[2]....
        /*015c*/ 	.word	0x00000630
        /*0160*/ 	.word	0x000000ff
        /*0164*/ 	.word	0x00000008
        /*0168*/ 	.short	0x0100
        /*016a*/ 	.byte	0x04
	.zero		1


	//   ....[3]....
        /*016c*/ 	.word	0x00000640
        /*0170*/ 	.word	0x000000ff
        /*0174*/ 	.word	0x00000038
        /*0178*/ 	.short	0x0100
        /*017a*/ 	.byte	0x04
	.zero		1


	//   ....[4]....
        /*017c*/ 	.word	0x00000650
        /*0180*/ 	.word	0x000000ff
        /*0184*/ 	.word	0x00000010
        /*0188*/ 	.short	0x0100
        /*018a*/ 	.byte	0x04
	.zero		1


	//   ....[5]....
        /*018c*/ 	.word	0x00000660
        /*0190*/ 	.word	0x000000ff
        /*0194*/ 	.word	0x00000040
        /*0198*/ 	.short	0x0100
        /*019a*/ 	.byte	0x04
	.zero		1


	//   ....[6]....
        /*019c*/ 	.word	0x00000670
        /*01a0*/ 	.word	0x000000ff
        /*01a4*/ 	.word	0x00000018
        /*01a8*/ 	.short	0x0100
        /*01aa*/ 	.byte	0x04
	.zero		1


	//   ....[7]....
        /*01ac*/ 	.word	0x00000680
        /*01b0*/ 	.word	0x000000ff
        /*01b4*/ 	.word	0x00000048
        /*01b8*/ 	.short	0x0100
        /*01ba*/ 	.byte	0x04
	.zero		1


	//   ....[8]....
        /*01bc*/ 	.word	0x00000690
        /*01c0*/ 	.word	0x000000ff
        /*01c4*/ 	.word	0x00000020
        /*01c8*/ 	.short	0x0100
        /*01ca*/ 	.byte	0x04
	.zero		1


	//   ....[9]....
        /*01cc*/ 	.word	0x000006a0
        /*01d0*/ 	.word	0x000000ff
        /*01d4*/ 	.word	0x00000050
        /*01d8*/ 	.short	0x0100
        /*01da*/ 	.byte	0x04
	.zero		1


	//   ....[10]....
        /*01dc*/ 	.word	0x000006b0
        /*01e0*/ 	.word	0x000000ff
        /*01e4*/ 	.word	0x00000028
        /*01e8*/ 	.short	0x0100
        /*01ea*/ 	.byte	0x04
	.zero		1


	//   ....[11]....
        /*01ec*/ 	.word	0x000006c0
        /*01f0*/ 	.word	0x000000ff
        /*01f4*/ 	.word	0x00000058
        /*01f8*/ 	.short	0x0100
        /*01fa*/ 	.byte	0x04
	.zero		1


	//   ....[12]....
        /*01fc*/ 	.word	0x000007f0
        /*0200*/ 	.word	0x000000ff
        /*0204*/ 	.word	0x00000060
        /*0208*/ 	.short	0x0100
        /*020a*/ 	.byte	0x04
	.zero		1


	//   ....[13]....
        /*020c*/ 	.word	0x00000800
        /*0210*/ 	.word	0x000000ff
        /*0214*/ 	.word	0x00000080
        /*0218*/ 	.short	0x0100
        /*021a*/ 	.byte	0x04
	.zero		1


	//   ....[14]....
        /*021c*/ 	.word	0x00000810
        /*0220*/ 	.word	0x000000ff
        /*0224*/ 	.word	0x00000068
        /*0228*/ 	.short	0x0100
        /*022a*/ 	.byte	0x04
	.zero		1


	//   ....[15]....
        /*022c*/ 	.word	0x00000820
        /*0230*/ 	.word	0x000000ff
        /*0234*/ 	.word	0x00000088
        /*0238*/ 	.short	0x0100
        /*023a*/ 	.byte	0x04
	.zero		1


	//   ....[16]....
        /*023c*/ 	.word	0x00000830
        /*0240*/ 	.word	0x000000ff
        /*0244*/ 	.word	0x00000070
        /*0248*/ 	.short	0x0100
        /*024a*/ 	.byte	0x04
	.zero		1


	//   ....[17]....
        /*024c*/ 	.word	0x00000840
        /*0250*/ 	.word	0x000000ff
        /*0254*/ 	.word	0x00000090
        /*0258*/ 	.short	0x0100
        /*025a*/ 	.byte	0x04
	.zero		1


	//   ....[18]....
        /*025c*/ 	.word	0x00000850
        /*0260*/ 	.word	0x000000ff
        /*0264*/ 	.word	0x00000078
        /*0268*/ 	.short	0x0100
        /*026a*/ 	.byte	0x04
	.zero		1


	//   ....[19]....
        /*026c*/ 	.word	0x00000860
        /*0270*/ 	.word	0x000000ff
        /*0274*/ 	.word	0x00000098
        /*0278*/ 	.short	0x0100
        /*027a*/ 	.byte	0x04
	.zero		1


	//   ....[20]....
        /*027c*/ 	.word	0x00000950
        /*0280*/ 	.word	0x000000ff
        /*0284*/ 	.word	0x000000a0
        /*0288*/ 	.short	0x0100
        /*028a*/ 	.byte	0x06
	.zero		1


	//   ....[21]....
        /*028c*/ 	.word	0x00000960
        /*0290*/ 	.word	0x000000ff
        /*0294*/ 	.word	0x000000a8
        /*0298*/ 	.short	0x0100
        /*029a*/ 	.byte	0x06
	.zero		1


	//   ....[22]....
        /*029c*/ 	.word	0x00000aa0
        /*02a0*/ 	.word	0x000000ff
        /*02a4*/ 	.word	0x000000b0
        /*02a8*/ 	.short	0x0100
        /*02aa*/ 	.byte	0x06
	.zero		1


	//   ....[23]....
        /*02ac*/ 	.word	0x00000ab0
        /*02b0*/ 	.word	0x000000ff
        /*02b4*/ 	.word	0x000000c0
        /*02b8*/ 	.short	0x0100
        /*02ba*/ 	.byte	0x06
	.zero		1


	//   ....[24]....
        /*02bc*/ 	.word	0x00000ac0
        /*02c0*/ 	.word	0x000000ff
        /*02c4*/ 	.word	0x000000b8
        /*02c8*/ 	.short	0x0100
        /*02ca*/ 	.byte	0x06
	.zero		1


	//   ....[25]....
        /*02cc*/ 	.word	0x00000ad0
        /*02d0*/ 	.word	0x000000ff
        /*02d4*/ 	.word	0x000000c8
        /*02d8*/ 	.short	0x0100
        /*02da*/ 	.byte	0x06
	.zero		1


	//   ....[26]....
        /*02dc*/ 	.word	0x00000c00
        /*02e0*/ 	.word	0x000000ff
        /*02e4*/ 	.word	0x000000d0
        /*02e8*/ 	.short	0x0100
        /*02ea*/ 	.byte	0x04
	.zero		1


	//   ....[27]....
        /*02ec*/ 	.word	0x00000c10
        /*02f0*/ 	.word	0x000000ff
        /*02f4*/ 	.word	0x000000f0
        /*02f8*/ 	.short	0x0100
        /*02fa*/ 	.byte	0x04
	.zero		1


	//   ....[28]....
        /*02fc*/ 	.word	0x00000c20
        /*0300*/ 	.word	0x000000ff
        /*0304*/ 	.word	0x000000d8
        /*0308*/ 	.short	0x0100
        /*030a*/ 	.byte	0x04
	.zero		1


	//   ....[29]....
        /*030c*/ 	.word	0x00000c30
        /*0310*/ 	.word	0x000000ff
        /*0314*/ 	.word	0x000000f8
        /*0318*/ 	.short	0x0100
        /*031a*/ 	.byte	0x04
	.zero		1


	//   ....[30]....
        /*031c*/ 	.word	0x00000c40
        /*0320*/ 	.word	0x000000ff
        /*0324*/ 	.word	0x000000e0
        /*0328*/ 	.short	0x0100
        /*032a*/ 	.byte	0x04
	.zero		1


	//   ....[31]....
        /*032c*/ 	.word	0x00000c50
        /*0330*/ 	.word	0x000000ff
        /*0334*/ 	.word	0x00000100
        /*0338*/ 	.short	0x0100
        /*033a*/ 	.byte	0x04
	.zero		1


	//   ....[32]....
        /*033c*/ 	.word	0x00000c60
        /*0340*/ 	.word	0x000000ff
        /*0344*/ 	.word	0x000000e8
        /*0348*/ 	.short	0x0100
        /*034a*/ 	.byte	0x04
	.zero		1


	//   ....[33]....
        /*034c*/ 	.word	0x00000c70
        /*0350*/ 	.word	0x000000ff
        /*0354*/ 	.word	0x00000108
        /*0358*/ 	.short	0x0100
        /*035a*/ 	.byte	0x04
	.zero		1


	//   ....[34]....
        /*035c*/ 	.word	0x00000d60
        /*0360*/ 	.word	0x000000ff
        /*0364*/ 	.word	0x00000110
        /*0368*/ 	.short	0x0100
        /*036a*/ 	.byte	0x04
	.zero		1


	//   ....[35]....
        /*036c*/ 	.word	0x00000d70
        /*0370*/ 	.word	0x000000ff
        /*0374*/ 	.word	0x00000120
        /*0378*/ 	.short	0x0100
        /*037a*/ 	.byte	0x04
	.zero		1


	//   ....[36]....
        /*037c*/ 	.word	0x00000d80
        /*0380*/ 	.word	0x000000ff
        /*0384*/ 	.word	0x00000118
        /*0388*/ 	.short	0x0100
        /*038a*/ 	.byte	0x04
	.zero		1


	//   ....[37]....
        /*038c*/ 	.word	0x00000d90
        /*0390*/ 	.word	0x000000ff
        /*0394*/ 	.word	0x00000128
        /*0398*/ 	.short	0x0100
        /*039a*/ 	.byte	0x04
	.zero		1


	//   ....[38]....
        /*039c*/ 	.word	0x00001a40
        /*03a0*/ 	.word	0x00000000
        /*03a4*/ 	.word	0x00000120
        /*03a8*/ 	.short	0x010a
        /*03aa*/ 	.byte	0xff
	.zero		1


	//   ....[39]....
        /*03ac*/ 	.word	0x00001a70
        /*03b0*/ 	.word	0x00000000
        /*03b4*/ 	.word	0x00000110
        /*03b8*/ 	.short	0x0101
        /*03ba*/ 	.byte	0xff
	.zero		1


	//   ....[40]....
        /*03bc*/ 	.word	0x00001b40
        /*03c0*/ 	.word	0x000000ff
        /*03c4*/ 	.word	0x00000030
        /*03c8*/ 	.short	0x010a
        /*03ca*/ 	.byte	0x04
	.zero		1


	//   ....[41]....
        /*03cc*/ 	.word	0x00001bc0
        /*03d0*/ 	.word	0x000000ff
        /*03d4*/ 	.word	0x00000030
        /*03d8*/ 	.short	0x010a
        /*03da*/ 	.byte	0x21
	.zero		1


	//   ....[42]....
        /*03dc*/ 	.word	0x00001d60
        /*03e0*/ 	.word	0x000000ff
        /*03e4*/ 	.word	0x00000030
        /*03e8*/ 	.short	0x010a
        /*03ea*/ 	.byte	0x08
	.zero		1


	//   ....[43]....
        /*03ec*/ 	.word	0x00001e70
        /*03f0*/ 	.word	0x000000ff
        /*03f4*/ 	.word	0x000000a8
        /*03f8*/ 	.short	0x0101
        /*03fa*/ 	.byte	0x06
	.zero		1


	//   ....[44]....
        /*03fc*/ 	.word	0x00001e90
        /*0400*/ 	.word	0x000000ff
        /*0404*/ 	.word	0x00000030
        /*0408*/ 	.short	0x010a
        /*040a*/ 	.byte	0x04
	.zero		1


	//   ....[45]....
        /*040c*/ 	.word	0x00001f10
        /*0410*/ 	.word	0x000000ff
        /*0414*/ 	.word	0x00000030
        /*0418*/ 	.short	0x010a
        /*041a*/ 	.byte	0x11
	.zero		1


	//   ....[46]....
        /*041c*/ 	.word	0x000020b0
        /*0420*/ 	.word	0x000000ff
        /*0424*/ 	.word	0x00000030
        /*0428*/ 	.short	0x010a
        /*042a*/ 	.byte	0x07
	.zero		1


	//   ....[47]....
        /*042c*/ 	.word	0x000021f0
        /*0430*/ 	.word	0x00000003
        /*0434*/ 	.word	0x000000b0
        /*0438*/ 	.short	0x010a
        /*043a*/ 	.byte	0xff
	.zero		1


	//   ....[48]....
        /*043c*/ 	.word	0x00002340
        /*0440*/ 	.word	0x00000000
        /*0444*/ 	.word	0x00000000
        /*0448*/ 	.short	0x0101
        /*044a*/ 	.byte	0xff
	.zero		1


	//   ....[49]....
        /*044c*/ 	.word	0x00002900
        /*0450*/ 	.word	0x000000ff
        /*0454*/ 	.word	0x00000000
        /*0458*/ 	.short	0x010a
        /*045a*/ 	.byte	0x04
	.zero		1


	//   ....[50]....
        /*045c*/ 	.word	0x00002990
        /*0460*/ 	.word	0x000000ff
        /*0464*/ 	.word	0x00000000
        /*0468*/ 	.short	0x010a
        /*046a*/ 	.byte	0x05
	.zero		1


	//   ....[51]....
        /*046c*/ 	.word	0x00002a20
        /*0470*/ 	.word	0x000000ff
        /*0474*/ 	.word	0x00000000
        /*0478*/ 	.short	0x010a
        /*047a*/ 	.byte	0x05
	.zero		1


	//   ....[52]....
        /*047c*/ 	.word	0x00002ab0
        /*0480*/ 	.word	0x000000ff
        /*0484*/ 	.word	0x00000000
        /*0488*/ 	.short	0x010a
        /*048a*/ 	.byte	0x05
	.zero		1


	//   ....[53]....
        /*048c*/ 	.word	0x00002b40
        /*0490*/ 	.word	0x000000ff
        /*0494*/ 	.word	0x00000000
        /*0498*/ 	.short	0x010a
        /*049a*/ 	.byte	0x05
	.zero		1


	//   ....[54]....
        /*049c*/ 	.word	0x00002be0
        /*04a0*/ 	.word	0x00000000
        /*04a4*/ 	.word	0x00000000
        /*04a8*/ 	.short	0x010a
        /*04aa*/ 	.byte	0xff
	.zero		1


	//   ....[55]....
        /*04ac*/ 	.word	0x00002d00
        /*04b0*/ 	.word	0x00000002
        /*04b4*/ 	.word	0x00000110
        /*04b8*/ 	.short	0x010a
        /*04ba*/ 	.byte	0xff
	.zero		1


	//   ....[56]....
        /*04bc*/ 	.word	0x00002d70
        /*04c0*/ 	.word	0x00000002
        /*04c4*/ 	.word	0x00000000
        /*04c8*/ 	.short	0x0101
        /*04ca*/ 	.byte	0xff
	.zero		1


	//   ....[57]....
        /*04cc*/ 	.word	0x00002d90
        /*04d0*/ 	.word	0x000000ff
        /*04d4*/ 	.word	0x000000c0
        /*04d8*/ 	.short	0x010a
        /*04da*/ 	.byte	0x04
	.zero		1


	//   ....[58]....
        /*04dc*/ 	.word	0x00002eb0
        /*04e0*/ 	.word	0x00000002
        /*04e4*/ 	.word	0x000000b0
        /*04e8*/ 	.short	0x010a
        /*04ea*/ 	.byte	0xff
	.zero		1


	//   ....[59]....
        /*04ec*/ 	.word	0x00002fb0
        /*04f0*/ 	.word	0x00000002
        /*04f4*/ 	.word	0x00000000
        /*04f8*/ 	.short	0x0101
        /*04fa*/ 	.byte	0xff
	.zero		1


	//   ....[60]....
        /*04fc*/ 	.word	0x00003040
        /*0500*/ 	.word	0x000000ff
        /*0504*/ 	.word	0x000000c0
        /*0508*/ 	.short	0x0106
        /*050a*/ 	.byte	0x04
	.zero		1


	//   ....[61]....
        /*050c*/ 	.word	0x00003060
        /*0510*/ 	.word	0x000000ff
        /*0514*/ 	.word	0x000000c0
        /*0518*/ 	.short	0x010a
        /*051a*/ 	.byte	0x04
	.zero		1


	//   ....[62]....
        /*051c*/ 	.word	0x000030f0
        /*0520*/ 	.word	0x000000ff
        /*0524*/ 	.word	0x000000c0
        /*0528*/ 	.short	0x0106
        /*052a*/ 	.byte	0x07
	.zero		1


	//   ....[63]....
        /*052c*/ 	.word	0x00003130
        /*0530*/ 	.word	0x00000000
        /*0534*/ 	.word	0x000000c0
        /*0538*/ 	.short	0x010a
        /*053a*/ 	.byte	0xff
	.zero		1


	//   ....[64]....
        /*053c*/ 	.word	0x00003680
        /*0540*/ 	.word	0x00000000
        /*0544*/ 	.word	0x000000b0
        /*0548*/ 	.short	0x010a
        /*054a*/ 	.byte	0xff
	.zero		1


	//   ....[65]....
        /*054c*/ 	.word	0x00003790
        /*0550*/ 	.word	0x00000003
        /*0554*/ 	.word	0x00000000
        /*0558*/ 	.short	0x0101
        /*055a*/ 	.byte	0xff
	.zero		1


	//   ....[66]....
        /*055c*/ 	.word	0x000037a0
        /*0560*/ 	.word	0x000000ff
        /*0564*/ 	.word	0x00000000
        /*0568*/ 	.short	0x010a
        /*056a*/ 	.byte	0x04
	.zero		1


	//   ....[67]....
        /*056c*/ 	.word	0x000037c0
        /*0570*/ 	.word	0x000000ff
        /*0574*/ 	.word	0x000000f0
        /*0578*/ 	.short	0x010a
        /*057a*/ 	.byte	0x1e
	.zero		1


	//   ....[68]....
        /*057c*/ 	.word	0x00003890
        /*0580*/ 	.word	0x000000ff
        /*0584*/ 	.word	0x00000000
        /*0588*/ 	.short	0x010a
        /*058a*/ 	.byte	0x05
	.zero		1


	//   ....[69]....
        /*058c*/ 	.word	0x000039d0
        /*0590*/ 	.word	0x000000ff
        /*0594*/ 	.word	0x00000000
        /*0598*/ 	.short	0x010a
        /*059a*/ 	.byte	0x04
	.zero		1


	//   ....[70]....
        /*059c*/ 	.word	0x00003c60
        /*05a0*/ 	.word	0x000000ff
        /*05a4*/ 	.word	0x00000000
        /*05a8*/ 	.short	0x010a
        /*05aa*/ 	.byte	0x04
	.zero		1


	//   ....[71]....
        /*05ac*/ 	.word	0x00003cf0
        /*05b0*/ 	.word	0x000000ff
        /*05b4*/ 	.word	0x00000000
        /*05b8*/ 	.short	0x010a
        /*05ba*/ 	.byte	0x05
	.zero		1


	//   ....[72]....
        /*05bc*/ 	.word	0x00003d80
        /*05c0*/ 	.word	0x000000ff
        /*05c4*/ 	.word	0x00000000
        /*05c8*/ 	.short	0x010a
        /*05ca*/ 	.byte	0x05
	.zero		1


	//   ....[73]....
        /*05cc*/ 	.word	0x00003e10
        /*05d0*/ 	.word	0x000000ff
        /*05d4*/ 	.word	0x00000000
        /*05d8*/ 	.short	0x010a
        /*05da*/ 	.byte	0x04
	.zero		1


	//   ....[74]....
        /*05dc*/ 	.word	0x000042c0
        /*05e0*/ 	.word	0x0000000c
        /*05e4*/ 	.word	0x000000b0
        /*05e8*/ 	.short	0x010a
        /*05ea*/ 	.byte	0xff
	.zero		1


	//   ....[75]....
        /*05ec*/ 	.word	0x00004430
        /*05f0*/ 	.word	0x00000000
        /*05f4*/ 	.word	0x00000000
        /*05f8*/ 	.short	0x0101
        /*05fa*/ 	.byte	0xff
	.zero		1


	//   ....[76]....
        /*05fc*/ 	.word	0x000048d0
        /*0600*/ 	.word	0x000000ff
        /*0604*/ 	.word	0x000000a8
        /*0608*/ 	.short	0x010a
        /*060a*/ 	.byte	0x15
	.zero		1


	//   ....[77]....
        /*060c*/ 	.word	0x00004a50
        /*0610*/ 	.word	0x000000ff
        /*0614*/ 	.word	0x00000080
        /*0618*/ 	.short	0x010a
        /*061a*/ 	.byte	0x15
	.zero		1


	//   ....[78]....
        /*061c*/ 	.word	0x00004bd0
        /*0620*/ 	.word	0x000000ff
        /*0624*/ 	.word	0x00000060
        /*0628*/ 	.short	0x010b
        /*062a*/ 	.byte	0x15
	.zero		1


	//   ....[79]....
        /*062c*/ 	.word	0x00004be0
        /*0630*/ 	.word	0x000000ff
        /*0634*/ 	.word	0x00000000
        /*0638*/ 	.short	0x0101
        /*063a*/ 	.byte	0x06
	.zero		1


	//   ....[80]....
        /*063c*/ 	.word	0x00004bf0
        /*0640*/ 	.word	0x000000ff
        /*0644*/ 	.word	0x00000088
        /*0648*/ 	.short	0x010a
        /*064a*/ 	.byte	0x15
	.zero		1


	//   ....[81]....
        /*064c*/ 	.word	0x00004d30
        /*0650*/ 	.word	0x000000ff
        /*0654*/ 	.word	0x00000068
        /*0658*/ 	.short	0x010b
        /*065a*/ 	.byte	0x15
	.zero		1


	//   ....[82]....
        /*065c*/ 	.word	0x00004d40
        /*0660*/ 	.word	0x000000ff
        /*0664*/ 	.word	0x00000000
        /*0668*/ 	.short	0x0101
        /*066a*/ 	.byte	0x07
	.zero		1


	//   ....[83]....
        /*066c*/ 	.word	0x00004d50
        /*0670*/ 	.word	0x000000ff
        /*0674*/ 	.word	0x00000090
        /*0678*/ 	.short	0x010a
        /*067a*/ 	.byte	0x15
	.zero		1


	//   ....[84]....
        /*067c*/ 	.word	0x00004ea0
        /*0680*/ 	.word	0x000000ff
        /*0684*/ 	.word	0x00000070
        /*0688*/ 	.short	0x010b
        /*068a*/ 	.byte	0x15
	.zero		1


	//   ....[85]....
        /*068c*/ 	.word	0x00004eb0
        /*0690*/ 	.word	0x000000ff
        /*0694*/ 	.word	0x00000000
        /*0698*/ 	.short	0x0101
        /*069a*/ 	.byte	0x1d
	.zero		1


	//   ....[86]....
        /*069c*/ 	.word	0x00004ec0
        /*06a0*/ 	.word	0x000000ff
        /*06a4*/ 	.word	0x00000098
        /*06a8*/ 	.short	0x010a
        /*06aa*/ 	.byte	0x15
	.zero		1


	//   ....[87]....
        /*06ac*/ 	.word	0x00005020
        /*06b0*/ 	.word	0x000000ff
        /*06b4*/ 	.word	0x00000078
        /*06b8*/ 	.short	0x010b
        /*06ba*/ 	.byte	0x15
	.zero		1


	//   ....[88]....
        /*06bc*/ 	.word	0x00005030
        /*06c0*/ 	.word	0x000000ff
        /*06c4*/ 	.word	0x00000000
        /*06c8*/ 	.short	0x0101
        /*06ca*/ 	.byte	0x18
	.zero		1


	//   ....[89]....
        /*06cc*/ 	.word	0x00005040
        /*06d0*/ 	.word	0x000000ff
        /*06d4*/ 	.word	0x00000080
        /*06d8*/ 	.short	0x010a
        /*06da*/ 	.byte	0x15
	.zero		1


	//   ....[90]....
        /*06dc*/ 	.word	0x000051a0
        /*06e0*/ 	.word	0x000000ff
        /*06e4*/ 	.word	0x00000060
        /*06e8*/ 	.short	0x010b
        /*06ea*/ 	.byte	0x15
	.zero		1


	//   ....[91]....
        /*06ec*/ 	.word	0x000051b0
        /*06f0*/ 	.word	0x000000ff
        /*06f4*/ 	.word	0x00000000
        /*06f8*/ 	.short	0x0101
        /*06fa*/ 	.byte	0x06
	.zero		1


	//   ....[92]....
        /*06fc*/ 	.word	0x000051c0
        /*0700*/ 	.word	0x000000ff
        /*0704*/ 	.word	0x00000088
        /*0708*/ 	.short	0x010a
        /*070a*/ 	.byte	0x15
	.zero		1


	//   ....[93]....
        /*070c*/ 	.word	0x00005320
        /*0710*/ 	.word	0x000000ff
        /*0714*/ 	.word	0x00000068
        /*0718*/ 	.short	0x010b
        /*071a*/ 	.byte	0x15
	.zero		1


	//   ....[94]....
        /*071c*/ 	.word	0x00005330
        /*0720*/ 	.word	0x000000ff
        /*0724*/ 	.word	0x00000000
        /*0728*/ 	.short	0x0101
        /*072a*/ 	.byte	0x07
	.zero		1


	//   ....[95]....
        /*072c*/ 	.word	0x00005340
        /*0730*/ 	.word	0x000000ff
        /*0734*/ 	.word	0x00000090
        /*0738*/ 	.short	0x010a
        /*073a*/ 	.byte	0x15
	.zero		1


	//   ....[96]....
        /*073c*/ 	.word	0x00005490
        /*0740*/ 	.word	0x000000ff
        /*0744*/ 	.word	0x00000070
        /*0748*/ 	.short	0x010b
        /*074a*/ 	.byte	0x15
	.zero		1


	//   ....[97]....
        /*074c*/ 	.word	0x000054a0
        /*0750*/ 	.word	0x000000ff
        /*0754*/ 	.word	0x00000000
        /*0758*/ 	.short	0x0101
        /*075a*/ 	.byte	0x1d
	.zero		1


	//   ....[98]....
        /*075c*/ 	.word	0x000054b0
        /*0760*/ 	.word	0x000000ff
        /*0764*/ 	.word	0x00000098
        /*0768*/ 	.short	0x010a
        /*076a*/ 	.byte	0x15
	.zero		1


	//   ....[99]....
        /*076c*/ 	.word	0x000056a0
        /*0770*/ 	.word	0x000000ff
        /*0774*/ 	.word	0x00000078
        /*0778*/ 	.short	0x010b
        /*077a*/ 	.byte	0x15
	.zero		1


	//   ....[100]....
        /*077c*/ 	.word	0x000056b0
        /*0780*/ 	.word	0x000000ff
        /*0784*/ 	.word	0x00000000
        /*0788*/ 	.short	0x0101
        /*078a*/ 	.byte	0x18
	.zero		1


	//   ....[101]....
        /*078c*/ 	.word	0x000056d0
        /*0790*/ 	.word	0x000000ff
        /*0794*/ 	.word	0x00000080
        /*0798*/ 	.short	0x010a
        /*079a*/ 	.byte	0x15
	.zero		1


	//   ....[102]....
        /*079c*/ 	.word	0x000056f0
        /*07a0*/ 	.word	0x000000ff
        /*07a4*/ 	.word	0x00000088
        /*07a8*/ 	.short	0x010a
        /*07aa*/ 	.byte	0x15
	.zero		1


	//   ....[103]....
        /*07ac*/ 	.word	0x00005710
        /*07b0*/ 	.word	0x000000ff
        /*07b4*/ 	.word	0x00000090
        /*07b8*/ 	.short	0x010a
        /*07ba*/ 	.byte	0x15
	.zero		1


	//   ....[104]....
        /*07bc*/ 	.word	0x00005760
        /*07c0*/ 	.word	0x00000002
        /*07c4*/ 	.word	0x00000098
        /*07c8*/ 	.short	0x010a
        /*07ca*/ 	.byte	0xff
	.zero		1


	//   ....[105]....
        /*07cc*/ 	.word	0x00005a80
        /*07d0*/ 	.word	0x00000000
        /*07d4*/ 	.word	0x000000b0
        /*07d8*/ 	.short	0x010a
        /*07da*/ 	.byte	0xff
	.zero		1


	//   ....[106]....
        /*07dc*/ 	.word	0x00005b50
        /*07e0*/ 	.word	0x00000000
        /*07e4*/ 	.word	0x00000000
        /*07e8*/ 	.short	0x0101
        /*07ea*/ 	.byte	0xff
	.zero		1


	//   ....[107]....
        /*07ec*/ 	.word	0x00006790
        /*07f0*/ 	.word	0x000000ff
        /*07f4*/ 	.word	0x00000060
        /*07f8*/ 	.short	0x010a
        /*07fa*/ 	.byte	0x2b
	.zero		1


	//   ....[108]....
        /*07fc*/ 	.word	0x000067c0
        /*0800*/ 	.word	0x0000001a
        /*0804*/ 	.word	0x000000d0
        /*0808*/ 	.short	0x010a
        /*080a*/ 	.byte	0xff
	.zero		1


	//   ....[109]....
        /*080c*/ 	.word	0x000068b0
        /*0810*/ 	.word	0x000000ff
        /*0814*/ 	.word	0x00000060
        /*0818*/ 	.short	0x010a
        /*081a*/ 	.byte	0x2b
	.zero		1


	//   ....[110]....
        /*081c*/ 	.word	0x000069a0
        /*0820*/ 	.word	0x0000001a
        /*0824*/ 	.word	0x000000d0
        /*0828*/ 	.short	0x010a
        /*082a*/ 	.byte	0xff
	.zero		1


	//   ....[111]....
        /*082c*/ 	.word	0x00007170
        /*0830*/ 	.word	0x00000000
        /*0834*/ 	.word	0x00000000
        /*0838*/ 	.short	0x0101
        /*083a*/ 	.byte	0xff
	.zero		1


	//   ....[112]....
        /*083c*/ 	.word	0x00007180
        /*0840*/ 	.word	0x00000002
        /*0844*/ 	.word	0x00000060
        /*0848*/ 	.short	0x010a
        /*084a*/ 	.byte	0xff
	.zero		1


	//   ....[113]....
        /*084c*/ 	.word	0x00007260
        /*0850*/ 	.word	0x00000002
        /*0854*/ 	.word	0x00000060
        /*0858*/ 	.short	0x010a
        /*085a*/ 	.byte	0xff
	.zero		1


	//   ....[114]....
        /*085c*/ 	.word	0x00007ac0
        /*0860*/ 	.word	0x00000015
        /*0864*/ 	.word	0x00000000
        /*0868*/ 	.short	0x0101
        /*086a*/ 	.byte	0xff
	.zero		1


	//   ....[115]....
        /*086c*/ 	.word	0x00007ae0
        /*0870*/ 	.word	0x00000000
        /*0874*/ 	.word	0x00000060
        /*0878*/ 	.short	0x010a
        /*087a*/ 	.byte	0xff
	.zero		1


	//   ....[116]....
        /*087c*/ 	.word	0x00007bb0
        /*0880*/ 	.word	0x00000000
        /*0884*/ 	.word	0x00000060
        /*0888*/ 	.short	0x010a
        /*088a*/ 	.byte	0xff
	.zero		1


	//   ....[117]....
        /*088c*/ 	.word	0x00008420
        /*0890*/ 	.word	0x00000015
        /*0894*/ 	.word	0x00000000
        /*0898*/ 	.short	0x0101
        /*089a*/ 	.byte	0xff
	.zero		1


	//   ....[118]....
        /*089c*/ 	.word	0x00008440
        /*08a0*/ 	.word	0x00000000
        /*08a4*/ 	.word	0x00000060
        /*08a8*/ 	.short	0x010a
        /*08aa*/ 	.byte	0xff
	.zero		1


	//   ....[119]....
        /*08ac*/ 	.word	0x00008510
        /*08b0*/ 	.word	0x00000000
        /*08b4*/ 	.word	0x00000060
        /*08b8*/ 	.short	0x010a
        /*08ba*/ 	.byte	0xff
	.zero		1


	//   ....[120]....
        /*08bc*/ 	.word	0x00008db0
        /*08c0*/ 	.word	0x00000015
        /*08c4*/ 	.word	0x00000000
        /*08c8*/ 	.short	0x0101
        /*08ca*/ 	.byte	0xff
	.zero		1


	//   ....[121]....
        /*08cc*/ 	.word	0x00008dd0
        /*08d0*/ 	.word	0x00000000
        /*08d4*/ 	.word	0x00000060
        /*08d8*/ 	.short	0x010a
        /*08da*/ 	.byte	0xff
	.zero		1


	//   ....[122]....
        /*08dc*/ 	.word	0x00008ea0
        /*08e0*/ 	.word	0x00000000
        /*08e4*/ 	.word	0x00000060
        /*08e8*/ 	.short	0x010a
        /*08ea*/ 	.byte	0xff
	.zero		1


	//   ....[123]....
        /*08ec*/ 	.word	0x00009780
        /*08f0*/ 	.word	0x00000015
        /*08f4*/ 	.word	0x00000000
        /*08f8*/ 	.short	0x0101
        /*08fa*/ 	.byte	0xff
	.zero		1


	//   ....[124]....
        /*08fc*/ 	.word	0x000097a0
        /*0900*/ 	.word	0x00000000
        /*0904*/ 	.word	0x00000060
        /*0908*/ 	.short	0x010a
        /*090a*/ 	.byte	0xff
	.zero		1


	//   ....[125]....
        /*090c*/ 	.word	0x00009870
        /*0910*/ 	.word	0x00000000
        /*0914*/ 	.word	0x00000060
        /*0918*/ 	.short	0x010a
        /*091a*/ 	.byte	0xff
	.zero		1


	//   ....[126]....
        /*091c*/ 	.word	0x0000a120
        /*0920*/ 	.word	0x00000015
        /*0924*/ 	.word	0x00000000
        /*0928*/ 	.short	0x0101
        /*092a*/ 	.byte	0xff
	.zero		1


	//   ....[127]....
        /*092c*/ 	.word	0x0000a140
        /*0930*/ 	.word	0x00000000
        /*0934*/ 	.word	0x00000060
        /*0938*/ 	.short	0x010a
        /*093a*/ 	.byte	0xff
	.zero		1


	//   ....[128]....
        /*093c*/ 	.word	0x0000a210
        /*0940*/ 	.word	0x00000000
        /*0944*/ 	.word	0x00000060
        /*0948*/ 	.short	0x010a
        /*094a*/ 	.byte	0xff
	.zero		1


	//   ....[129]....
        /*094c*/ 	.word	0x0000aac0
        /*0950*/ 	.word	0x00000015
        /*0954*/ 	.word	0x00000000
        /*0958*/ 	.short	0x0101
        /*095a*/ 	.byte	0xff
	.zero		1


	//   ....[130]....
        /*095c*/ 	.word	0x0000aae0
        /*0960*/ 	.word	0x00000000
        /*0964*/ 	.word	0x00000060
        /*0968*/ 	.short	0x010a
        /*096a*/ 	.byte	0xff
	.zero		1


	//   ....[131]....
        /*096c*/ 	.word	0x0000abb0
        /*0970*/ 	.word	0x00000000
        /*0974*/ 	.word	0x00000060
        /*0978*/ 	.short	0x010a
        /*097a*/ 	.byte	0xff
	.zero		1


	//   ....[132]....
        /*097c*/ 	.word	0x0000b080
        /*0980*/ 	.word	0x000000ff
        /*0984*/ 	.word	0x00000000
        /*0988*/ 	.short	0x0101
        /*098a*/ 	.byte	0x04
	.zero		1


	//   ....[133]....
        /*098c*/ 	.word	0x0000b470
        /*0990*/ 	.word	0x00000000
        /*0994*/ 	.word	0x00000000
        /*0998*/ 	.short	0x0101
        /*099a*/ 	.byte	0xff
	.zero		1


	//   ....[134]....
        /*099c*/ 	.word	0x0000b720
        /*09a0*/ 	.word	0x000000ff
        /*09a4*/ 	.word	0x00000000
        /*09a8*/ 	.short	0x0101
        /*09aa*/ 	.byte	0x04
	.zero		1


	//   ....[135]....
        /*09ac*/ 	.word	0x0000b740
        /*09b0*/ 	.word	0x00000000
        /*09b4*/ 	.word	0x00000120
        /*09b8*/ 	.short	0x010a
        /*09ba*/ 	.byte	0xff
	.zero		1


	//   ....[136]....
        /*09bc*/ 	.word	0x0000b7a0
        /*09c0*/ 	.word	0x00000000
        /*09c4*/ 	.word	0x00000030
        /*09c8*/ 	.short	0x010a
        /*09ca*/ 	.byte	0xff
	.zero		1


	//   ....[137]....
        /*09cc*/ 	.word	0x0000b800
        /*09d0*/ 	.word	0x00000000
        /*09d4*/ 	.word	0x00000030
        /*09d8*/ 	.short	0x010a
        /*09da*/ 	.byte	0xff
	.zero		1


	//   ....[138]....
        /*09dc*/ 	.word	0x0000b850
        /*09e0*/ 	.word	0x00000003
        /*09e4*/ 	.word	0x000000b0
        /*09e8*/ 	.short	0x010a
        /*09ea*/ 	.byte	0xff
	.zero		1


	//   ....[139]....
        /*09ec*/ 	.word	0x0000b8b0
        /*09f0*/ 	.word	0x00000000
        /*09f4*/ 	.word	0x00000000
        /*09f8*/ 	.short	0x010a
        /*09fa*/ 	.byte	0xff
	.zero		1


	//   ....[140]....
        /*09fc*/ 	.word	0x0000b910
        /*0a00*/ 	.word	0x00000000
        /*0a04*/ 	.word	0x00000000
        /*0a08*/ 	.short	0x010a
        /*0a0a*/ 	.byte	0xff
	.zero		1


	//   ....[141]....
        /*0a0c*/ 	.word	0x0000b970
        /*0a10*/ 	.word	0x00000000
        /*0a14*/ 	.word	0x00000000
        /*0a18*/ 	.short	0x010a
        /*0a1a*/ 	.byte	0xff
	.zero		1


	//   ....[142]....
        /*0a1c*/ 	.word	0x0000b9d0
        /*0a20*/ 	.word	0x00000000
        /*0a24*/ 	.word	0x00000000
        /*0a28*/ 	.short	0x010a
        /*0a2a*/ 	.byte	0xff
	.zero		1


	//   ....[143]....
        /*0a2c*/ 	.word	0x0000ba30
        /*0a30*/ 	.word	0x00000000
        /*0a34*/ 	.word	0x00000000
        /*0a38*/ 	.short	0x010a
        /*0a3a*/ 	.byte	0xff
	.zero		1


	//   ....[144]....
        /*0a3c*/ 	.word	0x0000ba80
        /*0a40*/ 	.word	0x00000002
        /*0a44*/ 	.word	0x00000110
        /*0a48*/ 	.short	0x010a
        /*0a4a*/ 	.byte	0xff
	.zero		1


	//   ....[145]....
        /*0a4c*/ 	.word	0x0000bae0
        /*0a50*/ 	.word	0x00000002
        /*0a54*/ 	.word	0x000000c0
        /*0a58*/ 	.short	0x010a
        /*0a5a*/ 	.byte	0xff
	.zero		1


	//   ....[146]....
        /*0a5c*/ 	.word	0x0000bb30
        /*0a60*/ 	.word	0x00000002
        /*0a64*/ 	.word	0x000000b0
        /*0a68*/ 	.short	0x010a
        /*0a6a*/ 	.byte	0xff
	.zero		1


	//   ....[147]....
        /*0a6c*/ 	.word	0x0000bb90
        /*0a70*/ 	.word	0x00000000
        /*0a74*/ 	.word	0x000000c0
        /*0a78*/ 	.short	0x010a
        /*0a7a*/ 	.byte	0xff
	.zero		1


	//   ....[148]....
        /*0a7c*/ 	.word	0x0000bbe0
        /*0a80*/ 	.word	0x00000000
        /*0a84*/ 	.word	0x000000b0
        /*0a88*/ 	.short	0x010a
        /*0a8a*/ 	.byte	0xff
	.zero		1


	//   ....[149]....
        /*0a8c*/ 	.word	0x0000bc40
        /*0a90*/ 	.word	0x00000002
        /*0a94*/ 	.word	0x000000f0
        /*0a98*/ 	.short	0x010a
        /*0a9a*/ 	.byte	0xff
	.zero		1


	//   ....[150]....
        /*0a9c*/ 	.word	0x0000bca0
        /*0aa0*/ 	.word	0x00000000
        /*0aa4*/ 	.word	0x00000000
        /*0aa8*/ 	.short	0x010a
        /*0aaa*/ 	.byte	0xff
	.zero		1


	//   ....[151]....
        /*0aac*/ 	.word	0x0000bd00
        /*0ab0*/ 	.word	0x00000000
        /*0ab4*/ 	.word	0x00000000
        /*0ab8*/ 	.short	0x010a
        /*0aba*/ 	.byte	0xff
	.zero		1


	//   ....[152]....
        /*0abc*/ 	.word	0x0000bd60
        /*0ac0*/ 	.word	0x00000000
        /*0ac4*/ 	.word	0x00000000
        /*0ac8*/ 	.short	0x010a
        /*0aca*/ 	.byte	0xff
	.zero		1


	//   ....[153]....
        /*0acc*/ 	.word	0x0000bdc0
        /*0ad0*/ 	.word	0x00000000
        /*0ad4*/ 	.word	0x00000000
        /*0ad8*/ 	.short	0x010a
        /*0ada*/ 	.byte	0xff
	.zero		1


	//   ....[154]....
        /*0adc*/ 	.word	0x0000be20
        /*0ae0*/ 	.word	0x00000000
        /*0ae4*/ 	.word	0x00000000
        /*0ae8*/ 	.short	0x010a
        /*0aea*/ 	.byte	0xff
	.zero		1


	//   ....[155]....
        /*0aec*/ 	.word	0x0000be70
        /*0af0*/ 	.word	0x0000000c
        /*0af4*/ 	.word	0x000000b0
        /*0af8*/ 	.short	0x010a
        /*0afa*/ 	.byte	0xff
	.zero		1


	//   ....[156]....
        /*0afc*/ 	.word	0x0000bed0
        /*0b00*/ 	.word	0x00000000
        /*0b04*/ 	.word	0x000000a8
        /*0b08*/ 	.short	0x010a
        /*0b0a*/ 	.byte	0xff
	.zero		1


	//   ....[157]....
        /*0b0c*/ 	.word	0x0000bf30
        /*0b10*/ 	.word	0x00000000
        /*0b14*/ 	.word	0x00000080
        /*0b18*/ 	.short	0x010a
        /*0b1a*/ 	.byte	0xff
	.zero		1


	//   ....[158]....
        /*0b1c*/ 	.word	0x0000bf90
        /*0b20*/ 	.word	0x00000000
        /*0b24*/ 	.word	0x00000088
        /*0b28*/ 	.short	0x010a
        /*0b2a*/ 	.byte	0xff
	.zero		1


	//   ....[159]....
        /*0b2c*/ 	.word	0x0000bff0
        /*0b30*/ 	.word	0x00000000
        /*0b34*/ 	.word	0x00000090
        /*0b38*/ 	.short	0x010a
        /*0b3a*/ 	.byte	0xff
	.zero		1


	//   ....[160]....
        /*0b3c*/ 	.word	0x0000c050
        /*0b40*/ 	.word	0x00000000
        /*0b44*/ 	.word	0x00000098
        /*0b48*/ 	.short	0x010a
        /*0b4a*/ 	.byte	0xff
	.zero		1


	//   ....[161]....
        /*0b4c*/ 	.word	0x0000c0b0
        /*0b50*/ 	.word	0x00000000
        /*0b54*/ 	.word	0x00000080
        /*0b58*/ 	.short	0x010a
        /*0b5a*/ 	.byte	0xff
	.zero		1


	//   ....[162]....
        /*0b5c*/ 	.word	0x0000c110
        /*0b60*/ 	.word	0x00000000
        /*0b64*/ 	.word	0x00000088
        /*0b68*/ 	.short	0x010a
        /*0b6a*/ 	.byte	0xff
	.zero		1


	//   ....[163]....
        /*0b6c*/ 	.word	0x0000c170
        /*0b70*/ 	.word	0x00000000
        /*0b74*/ 	.word	0x00000090
        /*0b78*/ 	.short	0x010a
        /*0b7a*/ 	.byte	0xff
	.zero		1


	//   ....[164]....
        /*0b7c*/ 	.word	0x0000c1d0
        /*0b80*/ 	.word	0x00000000
        /*0b84*/ 	.word	0x00000098
        /*0b88*/ 	.short	0x010a
        /*0b8a*/ 	.byte	0xff
	.zero		1


	//   ....[165]....
        /*0b8c*/ 	.word	0x0000c230
        /*0b90*/ 	.word	0x00000000
        /*0b94*/ 	.word	0x00000080
        /*0b98*/ 	.short	0x010a
        /*0b9a*/ 	.byte	0xff
	.zero		1


	//   ....[166]....
        /*0b9c*/ 	.word	0x0000c290
        /*0ba0*/ 	.word	0x00000000
        /*0ba4*/ 	.word	0x00000088
        /*0ba8*/ 	.short	0x010a
        /*0baa*/ 	.byte	0xff
	.zero		1


	//   ....[167]....
        /*0bac*/ 	.word	0x0000c2f0
        /*0bb0*/ 	.word	0x00000002
        /*0bb4*/ 	.word	0x00000090
        /*0bb8*/ 	.short	0x010a
        /*0bba*/ 	.byte	0xff
	.zero		1


	//   ....[168]....
        /*0bbc*/ 	.word	0x0000c340
        /*0bc0*/ 	.word	0x00000000
        /*0bc4*/ 	.word	0x000000b0
        /*0bc8*/ 	.short	0x010a
        /*0bca*/ 	.byte	0xff
	.zero		1


	//   ....[169]....
        /*0bcc*/ 	.word	0x0000c3a0
        /*0bd0*/ 	.word	0x00000002
        /*0bd4*/ 	.word	0x00000060
        /*0bd8*/ 	.short	0x010a
        /*0bda*/ 	.byte	0xff
	.zero		1


	//   ....[170]....
        /*0bdc*/ 	.word	0x0000c3f0
        /*0be0*/ 	.word	0x0000001a
        /*0be4*/ 	.word	0x000000d0
        /*0be8*/ 	.short	0x010a
        /*0bea*/ 	.byte	0xff
	.zero		1


	//   ....[171]....
        /*0bec*/ 	.word	0x0000c440
        /*0bf0*/ 	.word	0x00000002
        /*0bf4*/ 	.word	0x00000060
        /*0bf8*/ 	.short	0x010a
        /*0bfa*/ 	.byte	0xff
	.zero		1


	//   ....[172]....
        /*0bfc*/ 	.word	0x0000c490
        /*0c00*/ 	.word	0x00000000
        /*0c04*/ 	.word	0x00000060
        /*0c08*/ 	.short	0x010a
        /*0c0a*/ 	.byte	0xff
	.zero		1


	//   ....[173]....
        /*0c0c*/ 	.word	0x0000c4e0
        /*0c10*/ 	.word	0x00000000
        /*0c14*/ 	.word	0x00000060
        /*0c18*/ 	.short	0x010a
        /*0c1a*/ 	.byte	0xff
	.zero		1


	//   ....[174]....
        /*0c1c*/ 	.word	0x0000c530
        /*0c20*/ 	.word	0x00000000
        /*0c24*/ 	.word	0x00000060
        /*0c28*/ 	.short	0x010a
        /*0c2a*/ 	.byte	0xff
	.zero		1


	//   ....[175]....
        /*0c2c*/ 	.word	0x0000c580
        /*0c30*/ 	.word	0x00000000
        /*0c34*/ 	.word	0x00000060
        /*0c38*/ 	.short	0x010a
        /*0c3a*/ 	.byte	0xff
	.zero		1


	//   ....[176]....
        /*0c3c*/ 	.word	0x0000c5d0
        /*0c40*/ 	.word	0x00000000
        /*0c44*/ 	.word	0x00000060
        /*0c48*/ 	.short	0x010a
        /*0c4a*/ 	.byte	0xff
	.zero		1


	//   ....[177]....
        /*0c4c*/ 	.word	0x0000c620
        /*0c50*/ 	.word	0x00000000
        /*0c54*/ 	.word	0x00000060
        /*0c58*/ 	.short	0x010a
        /*0c5a*/ 	.byte	0xff
	.zero		1


	//----- nvinfo : EIATTR_NUM_MBARRIERS
	.align		4
.L_47:
        /*0c5c*/ 	.byte	0x03, 0x38
        /*0c5e*/ 	.short	0x0026


	//----- nvinfo : EIATTR_EXIT_INSTR_OFFSETS
	.align		4
        /*0c60*/ 	.byte	0x04, 0x1c
        /*0c62*/ 	.short	(.L_49 - .L_48)


	//   ....[0]....
.L_48:
        /*0c64*/ 	.word	0x00002c10


	//   ....[1]....
        /*0c68*/ 	.word	0x00003100


	//   ....[2]....
        /*0c6c*/ 	.word	0x00003160


	//   ....[3]....
        /*0c70*/ 	.word	0x00004070


	//   ....[4]....
        /*0c74*/ 	.word	0x00005790


	//   ....[5]....
        /*0c78*/ 	.word	0x000057d0


	//   ....[6]....
        /*0c7c*/ 	.word	0x0000b610


	//   ....[7]....
        /*0c80*/ 	.word	0x0000b690


	//   ....[8]....
        /*0c84*/ 	.word	0x0000b6c0


	//   ....[9]....
        /*0c88*/ 	.word	0x0000b730


	//----- nvinfo : EIATTR_MAX_THREADS
	.align		4
.L_49:
        /*0c8c*/ 	.byte	0x04, 0x05
        /*0c8e*/ 	.short	(.L_51 - .L_50)
.L_50:
        /*0c90*/ 	.word	0x00000100
        /*0c94*/ 	.word	0x00000001
        /*0c98*/ 	.word	0x00000001


	//----- nvinfo : EIATTR_CRS_STACK_SIZE
	.align		4
.L_51:
        /*0c9c*/ 	.byte	0x04, 0x1e
        /*0c9e*/ 	.short	(.L_53 - .L_52)
.L_52:
        /*0ca0*/ 	.word	0x00000000


	//----- nvinfo : EIATTR_CBANK_PARAM_SIZE
	.align		4
.L_53:
        /*0ca4*/ 	.byte	0x03, 0x19
        /*0ca6*/ 	.short	0x0800


	//----- nvinfo : EIATTR_PARAM_CBANK
	.align		4
        /*0ca8*/ 	.byte	0x04, 0x0a
        /*0caa*/ 	.short	(.L_55 - .L_54)
	.align		4
.L_54:
        /*0cac*/ 	.word	index@(.nv.constant0._ZN7cutlass13device_kernelINS_4gemm6kernel13GemmUniversalIN4cute5tupleIJiiiiEEENS1_10collective13CollectiveMmaINS1_35MainloopSm100TmaUmmaWarpSpecializedILi6ELi2ELi4ENS5_IJNS4_1CILi1EEENSA_ILi8EEESB_EEEEENS5_IJNSA_ILi128EEESF_NSA_ILi32EEEEEENS_10tfloat32_tENS5_IJlSB_lEEESI_SJ_NS4_8TiledMMAINS4_8MMA_AtomIJNS4_17SM100_MMA_TF32_SSISI_SI_fLi128ELi128ELNS4_4UMMA5MajorE0ELSO_0ELNSN_7ScaleInE0ELSP_0EEEEEENS4_6LayoutINS5_IJSB_SB_SB_EEENS5_IJNSA_ILi0EEESU_SU_EEEEENS5_IJNS4_10UnderscoreESX_SX_EEEEENS4_23SM90_TMA_LOAD_MULTICASTENS4_14ComposedLayoutINS4_7SwizzleILi3ELi4ELi3EEENS4_18smem_ptr_flag_bitsILi32EEENSS_INS5_IJSC_SG_EEENS5_IJSG_SB_EEEEEEEvNS4_8identityENS4_13SM90_TMA_LOADES19_vS1A_EENS_8epilogue10collective18CollectiveEpilogueINS1D_23Sm100TmaWarpSpecializedILi4ELi2ELi16ELb1ELb0EEEJSH_NS5_IJNSS_ISF_SB_EENSS_INSA_ILi16EEESB_EEEEESI_SJ_SI_SJ_NS1D_6fusion15FusionCallbacksIS1H_NS1M_17LinearCombinationISI_fSI_fLNS_15FloatRoundStyleE2EEESH_S1L_JEEENS4_5SM1004TMEM4LOAD26SM100_TMEM_LOAD_32dp32b16xES1B_NS11_INS12_ILi2ELi4ELi3EEES15_NSS_INS5_IJSC_S1J_EEENS5_IJS1J_SB_EEEEEEENS4_39AutoVectorizingCopyWithAssumedAlignmentILi128EEENS4_14SM90_TMA_STOREES20_S22_S22_EEEvvEEEEvNT_6ParamsE)
        /*0cb0*/ 	.short	0x0380
        /*0cb2*/ 	.short	0x0800


	//----- nvinfo : EIATTR_SW_WAR
	.align		4
.L_55:
        /*0cb4*/ 	.byte	0x04, 0x36
        /*0cb6*/ 	.short	(.L_57 - .L_56)
.L_56:
        /*0cb8*/ 	.word	0x00000008
.L_57:


//--------------------- .nv.callgraph             --------------------------
	.section	.nv.callgraph,"",@"SHT_CUDA_CALLGRAPH"
	.align	4
	.sectionentsize	8
	.align		4
        /*0000*/ 	.word	0x00000000
	.align		4
        /*0004*/ 	.word	0xffffffff
	.align		4
        /*0008*/ 	.word	index@(_ZN7cutlass13device_kernelINS_4gemm6kernel13GemmUniversalIN4cute5tupleIJiiiiEEENS1_10collective13CollectiveMmaINS1_35MainloopSm100TmaUmmaWarpSpecializedILi6ELi2ELi4ENS5_IJNS4_1CILi1EEENSA_ILi8EEESB_EEEEENS5_IJNSA_ILi128EEESF_NSA_ILi32EEEEEENS_10tfloat32_tENS5_IJlSB_lEEESI_SJ_NS4_8TiledMMAINS4_8MMA_AtomIJNS4_17SM100_MMA_TF32_SSISI_SI_fLi128ELi128ELNS4_4UMMA5MajorE0ELSO_0ELNSN_7ScaleInE0ELSP_0EEEEEENS4_6LayoutINS5_IJSB_SB_SB_EEENS5_IJNSA_ILi0EEESU_SU_EEEEENS5_IJNS4_10UnderscoreESX_SX_EEEEENS4_23SM90_TMA_LOAD_MULTICASTENS4_14ComposedLayoutINS4_7SwizzleILi3ELi4ELi3EEENS4_18smem_ptr_flag_bitsILi32EEENSS_INS5_IJSC_SG_EEENS5_IJSG_SB_EEEEEEEvNS4_8identityENS4_13SM90_TMA_LOADES19_vS1A_EENS_8epilogue10collective18CollectiveEpilogueINS1D_23Sm100TmaWarpSpecializedILi4ELi2ELi16ELb1ELb0EEEJSH_NS5_IJNSS_ISF_SB_EENSS_INSA_ILi16EEESB_EEEEESI_SJ_SI_SJ_NS1D_6fusion15FusionCallbacksIS1H_NS1M_17LinearCombinationISI_fSI_fLNS_15FloatRoundStyleE2EEESH_S1L_JEEENS4_5SM1004TMEM4LOAD26SM100_TMEM_LOAD_32dp32b16xES1B_NS11_INS12_ILi2ELi4ELi3EEES15_NSS_INS5_IJSC_S1J_EEENS5_IJS1J_SB_EEEEEEENS4_39AutoVectorizingCopyWithAssumedAlignmentILi128EEENS4_14SM90_TMA_STOREES20_S22_S22_EEEvvEEEEvNT_6ParamsE)
	.align		4
        /*000c*/ 	.word	index@(__assertfail)
	.align		4
        /*0010*/ 	.word	0x00000000
	.align		4
        /*0014*/ 	.word	0xfffffffe
	.align		4
        /*0018*/ 	.word	0x00000000
	.align		4
        /*001c*/ 	.word	0xfffffffd
	.align		4
        /*0020*/ 	.word	0x00000000
	.align		4
        /*0024*/ 	.word	0xfffffffc


//--------------------- .nv.constant4             --------------------------
	.section	.nv.constant4,"a",@progbits
	.align	8
	.align		8
.nv.constant4:
        /*0000*/ 	.dword	__assertfail
	.align		8
        /*0008*/ 	.dword	__unnamed_1
	.align		8
        /*0010*/ 	.dword	__unnamed_2
	.align		8
        /*0018*/ 	.dword	_ZN40_INTERNAL_a3e215b1_4_k_cu_4dabf9d9_308484cuda3std3__45__cpo5beginE
	.align		8
        /*0020*/ 	.dword	_ZN40_INTERNAL_a3e215b1_4_k_cu_4dabf9d9_308484cuda3std3__45__cpo3endE
	.align		8
        /*0028*/ 	.dword	_ZN40_INTERNAL_a3e215b1_4_k_cu_4dabf9d9_308484cuda3std3__45__cpo6cbeginE
	.align		8
        /*0030*/ 	.dword	_ZN40_INTERNAL_a3e215b1_4_k_cu_4dabf9d9_308484cuda3std3__45__cpo4cendE
	.align		8
        /*0038*/ 	.dword	_ZN40_INTERNAL_a3e215b1_4_k_cu_4dabf9d9_308484cuda3std3__442_GLOBAL__N__a3e215b1_4_k_cu_4dabf9d9_308486ignoreE
	.align		8
        /*0040*/ 	.dword	_ZN40_INTERNAL_a3e215b1_4_k_cu_4dabf9d9_308484cuda3std3__419piecewise_constructE
	.align		8
        /*0048*/ 	.dword	_ZN40_INTERNAL_a3e215b1_4_k_cu_4dabf9d9_308484cuda3std3__48in_placeE
	.align		8
        /*0050*/ 	.dword	_ZN40_INTERNAL_a3e215b1_4_k_cu_4dabf9d9_308484cuda3std6ranges3__45__cpo4swapE
	.align		8
        /*0058*/ 	.dword	_ZN40_INTERNAL_a3e215b1_4_k_cu_4dabf9d9_308484cuda3std6ranges3__45__cpo9iter_moveE
	.align		8
        /*0060*/ 	.dword	_ZN40_INTERNAL_a3e215b1_4_k_cu_4dabf9d9_308484cute7productE
	.align		8
        /*0068*/ 	.dword	_ZN40_INTERNAL_a3e215b1_4_k_cu_4dabf9d9_308484cute1_E
	.align		8
        /*0070*/ 	.dword	$str$25
	.align		8
        /*0078*/ 	.dword	$str$26
	.align		8
        /*0080*/ 	.dword	$str$27
	.align		8
        /*0088*/ 	.dword	$str$28


//--------------------- .text._ZN7cutlass13device_kernelINS_4gemm6kernel13GemmUniversalIN4cute5tupleIJiiiiEEENS1_10collective13CollectiveMmaINS1_35MainloopSm100TmaUmmaWarpSpecializedILi6ELi2ELi4ENS5_IJNS4_1CILi1EEENSA_ILi8EEESB_EEEEENS5_IJNSA_ILi128EEESF_NSA_ILi32EEEEEENS_10tfloat32_tENS5_IJlSB_lEEESI_SJ_NS4_8TiledMMAINS4_8MMA_AtomIJNS4_17SM100_MMA_TF32_SSISI_SI_fLi128ELi128ELNS4_4UMMA5MajorE0ELSO_0ELNSN_7ScaleInE0ELSP_0EEEEEENS4_6LayoutINS5_IJSB_SB_SB_EEENS5_IJNSA_ILi0EEESU_SU_EEEEENS5_IJNS4_10UnderscoreESX_SX_EEEEENS4_23SM90_TMA_LOAD_MULTICASTENS4_14ComposedLayoutINS4_7SwizzleILi3ELi4ELi3EEENS4_18smem_ptr_flag_bitsILi32EEENSS_INS5_IJSC_SG_EEENS5_IJSG_SB_EEEEEEEvNS4_8identityENS4_13SM90_TMA_LOADES19_vS1A_EENS_8epilogue10collective18CollectiveEpilogueINS1D_23Sm100TmaWarpSpecializedILi4ELi2ELi16ELb1ELb0EEEJSH_NS5_IJNSS_ISF_SB_EENSS_INSA_ILi16EEESB_EEEEESI_SJ_SI_SJ_NS1D_6fusion15FusionCallbacksIS1H_NS1M_17LinearCombinationISI_fSI_fLNS_15FloatRoundStyleE2EEESH_S1L_JEEENS4_5SM1004TMEM4LOAD26SM100_TMEM_LOAD_32dp32b16xES1B_NS11_INS12_ILi2ELi4ELi3EEES15_NSS_INS5_IJSC_S1J_EEENS5_IJS1J_SB_EEEEEEENS4_39AutoVectorizingCopyWithAssumedAlignmentILi128EEENS4_14SM90_TMA_STOREES20_S22_S22_EEEvvEEEEvNT_6ParamsE --------------------------
	.section	.text._ZN7cutlass13device_kernelINS_4gemm6kernel13GemmUniversalIN4cute5tupleIJiiiiEEENS1_10collective13CollectiveMmaINS1_35MainloopSm100TmaUmmaWarpSpecializedILi6ELi2ELi4ENS5_IJNS4_1CILi1EEENSA_ILi8EEESB_EEEEENS5_IJNSA_ILi128EEESF_NSA_ILi32EEEEEENS_10tfloat32_tENS5_IJlSB_lEEESI_SJ_NS4_8TiledMMAINS4_8MMA_AtomIJNS4_17SM100_MMA_TF32_SSISI_SI_fLi128ELi128ELNS4_4UMMA5MajorE0ELSO_0ELNSN_7ScaleInE0ELSP_0EEEEEENS4_6LayoutINS5_IJSB_SB_SB_EEENS5_IJNSA_ILi0EEESU_SU_EEEEENS5_IJNS4_10UnderscoreESX_SX_EEEEENS4_23SM90_TMA_LOAD_MULTICASTENS4_14ComposedLayoutINS4_7SwizzleILi3ELi4ELi3EEENS4_18smem_ptr_flag_bitsILi32EEENSS_INS5_IJSC_SG_EEENS5_IJSG_SB_EEEEEEEvNS4_8identityENS4_13SM90_TMA_LOADES19_vS1A_EENS_8epilogue10collective18CollectiveEpilogueINS1D_23Sm100TmaWarpSpecializedILi4ELi2ELi16ELb1ELb0EEEJSH_NS5_IJNSS_ISF_SB_EENSS_INSA_ILi16EEESB_EEEEESI_SJ_SI_SJ_NS1D_6fusion15FusionCallbacksIS1H_NS1M_17LinearCombinationISI_fSI_fLNS_15FloatRoundStyleE2EEESH_S1L_JEEENS4_5SM1004TMEM4LOAD26SM100_TMEM_LOAD_32dp32b16xES1B_NS11_INS12_ILi2ELi4ELi3EEES15_NSS_INS5_IJSC_S1J_EEENS5_IJS1J_SB_EEEEEEENS4_39AutoVectorizingCopyWithAssumedAlignmentILi128EEENS4_14SM90_TMA_STOREES20_S22_S22_EEEvvEEEEvNT_6ParamsE,"ax",@progbits
	.align	128
.text._ZN7cutlass13device_kernelINS_4gemm6kernel13GemmUniversalIN4cute5tupleIJiiiiEEENS1_10collective13CollectiveMmaINS1_35MainloopSm100TmaUmmaWarpSpecializedILi6ELi2ELi4ENS5_IJNS4_1CILi1EEENSA_ILi8EEESB_EEEEENS5_IJNSA_ILi128EEESF_NSA_ILi32EEEEEENS_10tfloat32_tENS5_IJlSB_lEEESI_SJ_NS4_8TiledMMAINS4_8MMA_AtomIJNS4_17SM100_MMA_TF32_SSISI_SI_fLi128ELi128ELNS4_4UMMA5MajorE0ELSO_0ELNSN_7ScaleInE0ELSP_0EEEEEENS4_6LayoutINS5_IJSB_SB_SB_EEENS5_IJNSA_ILi0EEESU_SU_EEEEENS5_IJNS4_10UnderscoreESX_SX_EEEEENS4_23SM90_TMA_LOAD_MULTICASTENS4_14ComposedLayoutINS4_7SwizzleILi3ELi4ELi3EEENS4_18smem_ptr_flag_bitsILi32EEENSS_INS5_IJSC_SG_EEENS5_IJSG_SB_EEEEEEEvNS4_8identityENS4_13SM90_TMA_LOADES19_vS1A_EENS_8epilogue10collective18CollectiveEpilogueINS1D_23Sm100TmaWarpSpecializedILi4ELi2ELi16ELb1ELb0EEEJSH_NS5_IJNSS_ISF_SB_EENSS_INSA_ILi16EEESB_EEEEESI_SJ_SI_SJ_NS1D_6fusion15FusionCallbacksIS1H_NS1M_17LinearCombinationISI_fSI_fLNS_15FloatRoundStyleE2EEESH_S1L_JEEENS4_5SM1004TMEM4LOAD26SM100_TMEM_LOAD_32dp32b16xES1B_NS11_INS12_ILi2ELi4ELi3EEES15_NSS_INS5_IJSC_S1J_EEENS5_IJS1J_SB_EEEEEEENS4_39AutoVectorizingCopyWithAssumedAlignmentILi128EEENS4_14SM90_TMA_STOREES20_S22_S22_EEEvvEEEEvNT_6ParamsE:
        .type           _ZN7cutlass13device_kernelINS_4gemm6kernel13GemmUniversalIN4cute5tupleIJiiiiEEENS1_10collective13CollectiveMmaINS1_35MainloopSm100TmaUmmaWarpSpecializedILi6ELi2ELi4ENS5_IJNS4_1CILi1EEENSA_ILi8EEESB_EEEEENS5_IJNSA_ILi128EEESF_NSA_ILi32EEEEEENS_10tfloat32_tENS5_IJlSB_lEEESI_SJ_NS4_8TiledMMAINS4_8MMA_AtomIJNS4_17SM100_MMA_TF32_SSISI_SI_fLi128ELi128ELNS4_4UMMA5MajorE0ELSO_0ELNSN_7ScaleInE0ELSP_0EEEEEENS4_6LayoutINS5_IJSB_SB_SB_EEENS5_IJNSA_ILi0EEESU_SU_EEEEENS5_IJNS4_10UnderscoreESX_SX_EEEEENS4_23SM90_TMA_LOAD_MULTICASTENS4_14ComposedLayoutINS4_7SwizzleILi3ELi4ELi3EEENS4_18smem_ptr_flag_bitsILi32EEENSS_INS5_IJSC_SG_EEENS5_IJSG_SB_EEEEEEEvNS4_8identityENS4_13SM90_TMA_LOADES19_vS1A_EENS_8epilogue10collective18CollectiveEpilogueINS1D_23Sm100TmaWarpSpecializedILi4ELi2ELi16ELb1ELb0EEEJSH_NS5_IJNSS_ISF_SB_EENSS_INSA_ILi16EEESB_EEEEESI_SJ_SI_SJ_NS1D_6fusion15FusionCallbacksIS1H_NS1M_17LinearCombinationISI_fSI_fLNS_15FloatRoundStyleE2EEESH_S1L_JEEENS4_5SM1004TMEM4LOAD26SM100_TMEM_LOAD_32dp32b16xES1B_NS11_INS12_ILi2ELi4ELi3EEES15_NSS_INS5_IJSC_S1J_EEENS5_IJS1J_SB_EEEEEEENS4_39AutoVectorizingCopyWithAssumedAlignmentILi128EEENS4_14SM90_TMA_STOREES20_S22_S22_EEEvvEEEEvNT_6ParamsE,@function
        .size           _ZN7cutlass13device_kernelINS_4gemm6kernel13GemmUniversalIN4cute5tupleIJiiiiEEENS1_10collective13CollectiveMmaINS1_35MainloopSm100TmaUmmaWarpSpecializedILi6ELi2ELi4ENS5_IJNS4_1CILi1EEENSA_ILi8EEESB_EEEEENS5_IJNSA_ILi128EEESF_NSA_ILi32EEEEEENS_10tfloat32_tENS5_IJlSB_lEEESI_SJ_NS4_8TiledMMAINS4_8MMA_AtomIJNS4_17SM100_MMA_TF32_SSISI_SI_fLi128ELi128ELNS4_4UMMA5MajorE0ELSO_0ELNSN_7ScaleInE0ELSP_0EEEEEENS4_6LayoutINS5_IJSB_SB_SB_EEENS5_IJNSA_ILi0EEESU_SU_EEEEENS5_IJNS4_10UnderscoreESX_SX_EEEEENS4_23SM90_TMA_LOAD_MULTICASTENS4_14ComposedLayoutINS4_7SwizzleILi3ELi4ELi3EEENS4_18smem_ptr_flag_bitsILi32EEENSS_INS5_IJSC_SG_EEENS5_IJSG_SB_EEEEEEEvNS4_8identityENS4_13SM90_TMA_LOADES19_vS1A_EENS_8epilogue10collective18CollectiveEpilogueINS1D_23Sm100TmaWarpSpecializedILi4ELi2ELi16ELb1ELb0EEEJSH_NS5_IJNSS_ISF_SB_EENSS_INSA_ILi16EEESB_EEEEESI_SJ_SI_SJ_NS1D_6fusion15FusionCallbacksIS1H_NS1M_17LinearCombinationISI_fSI_fLNS_15FloatRoundStyleE2EEESH_S1L_JEEENS4_5SM1004TMEM4LOAD26SM100_TMEM_LOAD_32dp32b16xES1B_NS11_INS12_ILi2ELi4ELi3EEES15_NSS_INS5_IJSC_S1J_EEENS5_IJS1J_SB_EEEEEEENS4_39AutoVectorizingCopyWithAssumedAlignmentILi128EEENS4_14SM90_TMA_STOREES20_S22_S22_EEEvvEEEEvNT_6ParamsE,(.L_x_233 - _ZN7cutlass13device_kernelINS_4gemm6kernel13GemmUniversalIN4cute5tupleIJiiiiEEENS1_10collective13CollectiveMmaINS1_35MainloopSm100TmaUmmaWarpSpecializedILi6ELi2ELi4ENS5_IJNS4_1CILi1EEENSA_ILi8EEESB_EEEEENS5_IJNSA_ILi128EEESF_NSA_ILi32EEEEEENS_10tfloat32_tENS5_IJlSB_lEEESI_SJ_NS4_8TiledMMAINS4_8MMA_AtomIJNS4_17SM100_MMA_TF32_SSISI_SI_fLi128ELi128ELNS4_4UMMA5MajorE0ELSO_0ELNSN_7ScaleInE0ELSP_0EEEEEENS4_6LayoutINS5_IJSB_SB_SB_EEENS5_IJNSA_ILi0EEESU_SU_EEEEENS5_IJNS4_10UnderscoreESX_SX_EEEEENS4_23SM90_TMA_LOAD_MULTICASTENS4_14ComposedLayoutINS4_7SwizzleILi3ELi4ELi3EEENS4_18smem_ptr_flag_bitsILi32EEENSS_INS5_IJSC_SG_EEENS5_IJSG_SB_EEEEEEEvNS4_8identityENS4_13SM90_TMA_LOADES19_vS1A_EENS_8epilogue10collective18CollectiveEpilogueINS1D_23Sm100TmaWarpSpecializedILi4ELi2ELi16ELb1ELb0EEEJSH_NS5_IJNSS_ISF_SB_EENSS_INSA_ILi16EEESB_EEEEESI_SJ_SI_SJ_NS1D_6fusion15FusionCallbacksIS1H_NS1M_17LinearCombinationISI_fSI_fLNS_15FloatRoundStyleE2EEESH_S1L_JEEENS4_5SM1004TMEM4LOAD26SM100_TMEM_LOAD_32dp32b16xES1B_NS11_INS12_ILi2ELi4ELi3EEES15_NSS_INS5_IJSC_S1J_EEENS5_IJS1J_SB_EEEEEEENS4_39AutoVectorizingCopyWithAssumedAlignmentILi128EEENS4_14SM90_TMA_STOREES20_S22_S22_EEEvvEEEEvNT_6ParamsE)
        .other          _ZN7cutlass13device_kernelINS_4gemm6kernel13GemmUniversalIN4cute5tupleIJiiiiEEENS1_10collective13CollectiveMmaINS1_35MainloopSm100TmaUmmaWarpSpecializedILi6ELi2ELi4ENS5_IJNS4_1CILi1EEENSA_ILi8EEESB_EEEEENS5_IJNSA_ILi128EEESF_NSA_ILi32EEEEEENS_10tfloat32_tENS5_IJlSB_lEEESI_SJ_NS4_8TiledMMAINS4_8MMA_AtomIJNS4_17SM100_MMA_TF32_SSISI_SI_fLi128ELi128ELNS4_4UMMA5MajorE0ELSO_0ELNSN_7ScaleInE0ELSP_0EEEEEENS4_6LayoutINS5_IJSB_SB_SB_EEENS5_IJNSA_ILi0EEESU_SU_EEEEENS5_IJNS4_10UnderscoreESX_SX_EEEEENS4_23SM90_TMA_LOAD_MULTICASTENS4_14ComposedLayoutINS4_7SwizzleILi3ELi4ELi3EEENS4_18smem_ptr_flag_bitsILi32EEENSS_INS5_IJSC_SG_EEENS5_IJSG_SB_EEEEEEEvNS4_8identityENS4_13SM90_TMA_LOADES19_vS1A_EENS_8epilogue10collective18CollectiveEpilogueINS1D_23Sm100TmaWarpSpecializedILi4ELi2ELi16ELb1ELb0EEEJSH_NS5_IJNSS_ISF_SB_EENSS_INSA_ILi16EEESB_EEEEESI_SJ_SI_SJ_NS1D_6fusion15FusionCallbacksIS1H_NS1M_17LinearCombinationISI_fSI_fLNS_15FloatRoundStyleE2EEESH_S1L_JEEENS4_5SM1004TMEM4LOAD26SM100_TMEM_LOAD_32dp32b16xES1B_NS11_INS12_ILi2ELi4ELi3EEES15_NSS_INS5_IJSC_S1J_EEENS5_IJS1J_SB_EEEEEEENS4_39AutoVectorizingCopyWithAssumedAlignmentILi128EEENS4_14SM90_TMA_STOREES20_S22_S22_EEEvvEEEEvNT_6ParamsE,@"STO_CUDA_ENTRY STV_DEFAULT"
_ZN7cutlass13device_kernelINS_4gemm6kernel13GemmUniversalIN4cute5tupleIJiiiiEEENS1_10collective13CollectiveMmaINS1_35MainloopSm100TmaUmmaWarpSpecializedILi6ELi2ELi4ENS5_IJNS4_1CILi1EEENSA_ILi8EEESB_EEEEENS5_IJNSA_ILi128EEESF_NSA_ILi32EEEEEENS_10tfloat32_tENS5_IJlSB_lEEESI_SJ_NS4_8TiledMMAINS4_8MMA_AtomIJNS4_17SM100_MMA_TF32_SSISI_SI_fLi128ELi128ELNS4_4UMMA5MajorE0ELSO_0ELNSN_7ScaleInE0ELSP_0EEEEEENS4_6LayoutINS5_IJSB_SB_SB_EEENS5_IJNSA_ILi0EEESU_SU_EEEEENS5_IJNS4_10UnderscoreESX_SX_EEEEENS4_23SM90_TMA_LOAD_MULTICASTENS4_14ComposedLayoutINS4_7SwizzleILi3ELi4ELi3EEENS4_18smem_ptr_flag_bitsILi32EEENSS_INS5_IJSC_SG_EEENS5_IJSG_SB_EEEEEEEvNS4_8identityENS4_13SM90_TMA_LOADES19_vS1A_EENS_8epilogue10collective18CollectiveEpilogueINS1D_23Sm100TmaWarpSpecializedILi4ELi2ELi16ELb1ELb0EEEJSH_NS5_IJNSS_ISF_SB_EENSS_INSA_ILi16EEESB_EEEEESI_SJ_SI_SJ_NS1D_6fusion15FusionCallbacksIS1H_NS1M_17LinearCombinationISI_fSI_fLNS_15FloatRoundStyleE2EEESH_S1L_JEEENS4_5SM1004TMEM4LOAD26SM100_TMEM_LOAD_32dp32b16xES1B_NS11_INS12_ILi2ELi4ELi3EEES15_NSS_INS5_IJSC_S1J_EEENS5_IJS1J_SB_EEEEEEENS4_39AutoVectorizingCopyWithAssumedAlignmentILi128EEENS4_14SM90_TMA_STOREES20_S22_S22_EEEvvEEEEvNT_6ParamsE:
[----:B------:R-:W1:Y:S01]  /*0000*/  LDC R1, c[0x0][0x37c] ;  /* 0x0000df00ff017b82 */ /* 0x000e620000000800 */
[----:B------:R-:W2:Y:S01]  /*0010*/  S2R R66, SR_TID.X ;  /* 0x0000000000427919 */ /* 0x000ea20000002100 */
[----:B------:R-:W3:Y:S01]  /*0020*/  LDCU.64 UR8, c[0x0][0x890] ;  /* 0x00011200ff0877ac */ /* 0x000ee20008000a00 */
[----:B------:R-:W-:Y:S02]  /*0030*/  PRMT R52, RZ, 0x7610, R52 ;  /* 0x00007610ff347816 */ /* 0x000fe40000000034 */
[----:B------:R-:W-:Y:S01]  /*0040*/  ELECT P3, URZ, PT ;  /* 0x0000000000ff782f */ /* 0x000fe20003860000 */
[----:B---3--:R-:W-:-:S04]  /*0050*/  UISETP.NE.U32.AND UP0, UPT, UR8, URZ, UPT ;  /* 0x000000ff0800728c */ /* 0x008fc8000bf05070 */
[----:B------:R-:W-:Y:S01]  /*0060*/  UISETP.NE.AND.EX UP0, UPT, UR9, URZ, UPT, UP0 ;  /* 0x000000ff0900728c */ /* 0x000fe2000bf05300 */
[----:B--2---:R-:W-:-:S05]  /*0070*/  SHF.R.U32.HI R53, RZ, 0x5, R66 ;  /* 0x00000005ff357819 */ /* 0x004fca0000011642 */
[----:B------:R-:W2:Y:S02]  /*0080*/  SHFL.IDX PT, R0, R53, RZ, 0x1f ;  /* 0x00001fff35007589 */ /* 0x000ea400000e0000 */
[----:B--2---:R-:W-:Y:S01]  /*0090*/  R2UR UR17, R0 ;  /* 0x00000000001172ca */ /* 0x004fe200000e0000 */
[----:B-1----:R-:W-:-:S14]  /*00a0*/  BRA.U UP0, `(.L_x_0) ;  /* 0x0000000100307547 */ /* 0x002fdc000b800000 */
[----:B------:R-:W1:Y:S02]  /*00b0*/  LDCU.64 UR4, c[0x0][0x888] ;  /* 0x00011100ff0477ac */ /* 0x000e640008000a00 */
[----:B-1----:R-:W-:-:S04]  /*00c0*/  UISETP.NE.U32.AND UP0, UPT, UR4, URZ, UPT ;  /* 0x000000ff0400728c */ /* 0x002fc8000bf05070 */
[----:B------:R-:W-:-:S09]  /*00d0*/  UISETP.NE.AND.EX UP0, UPT, UR5, URZ, UPT, UP0 ;  /* 0x000000ff0500728c */ /* 0x000fd2000bf05300 */
[----:B------:R-:W-:Y:S05]  /*00e0*/  BRA.U !UP0, `(.L_x_1) ;  /* 0x0000000108147547 */ /* 0x000fea000b800000 */
[----:B------:R-:W1:Y:S01]  /*00f0*/  LDC.64 R2, c[0x0][0x888] ;  /* 0x00022200ff027b82 */ /* 0x000e620000000a00 */
[----:B------:R-:W1:Y:S02]  /*0100*/  LDCU.64 UR4, c[0x0][0x358] ;  /* 0x00006b00ff0477ac */ /* 0x000e640008000a00 */
[----:B-1----:R1:W5:Y:S01]  /*0110*/  LDG.E R27, desc[UR4][R2.64] ;  /* 0x00000004021b7981 */ /* 0x002362000c1e1900 */
[----:B------:R-:W-:Y:S01]  /*0120*/  HFMA2 R52, -RZ, RZ, 0, 5.9604644775390625e-08 ;  /* 0x00000001ff347431 */ /* 0x000fe200000001ff */
[----:B------:R-:W-:Y:S05]  /*0130*/  BRA `(.L_x_0) ;  /* 0x00000000000c7947 */ /* 0x000fea0003800000 */
.L_x_1:
[----:B------:R-:W1:Y:S01]  /*0140*/  LDCU UR4, c[0x0][0x880] ;  /* 0x00011000ff0477ac */ /* 0x000e620008000800 */
[----:B------:R-:W-:Y:S01]  /*0150*/  HFMA2 R52, -RZ, RZ, 0, 5.9604644775390625e-08 ;  /* 0x00000001ff347431 */ /* 0x000fe200000001ff */
[----:B-1----:R-:W-:-:S07]  /*0160*/  MOV R27, UR4 ;  /* 0x00000004001b7c02 */ /* 0x002fce0008000f00 */
.L_x_0:
[----:B------:R-:W2:Y:S02]  /*0170*/  LDCU.64 UR4, c[0x0][0x8b0] ;  /* 0x00011600ff0477ac */ /* 0x000ea40008000a00 */
[----:B--2---:R-:W-:-:S04]  /*0180*/  UISETP.NE.U32.AND UP0, UPT, UR4, URZ, UPT ;  /* 0x000000ff0400728c */ /* 0x004fc8000bf05070 */
[----:B------:R-:W-:-:S09]  /*0190*/  UISETP.NE.AND.EX UP0, UPT, UR5, URZ, UPT, UP0 ;  /* 0x000000ff0500728c */ /* 0x000fd2000bf05300 */
[----:B------:R-:W-:Y:S05]  /*01a0*/  BRA.U UP0, `(.L_x_2) ;  /* 0x0000000100287547 */ /* 0x000fea000b800000 */
[----:B------:R-:W2:Y:S02]  /*01b0*/  LDCU.64 UR4, c[0x0][0x8a8] ;  /* 0x00011500ff0477ac */ /* 0x000ea40008000a00 */
[----:B--2---:R-:W-:-:S04]  /*01c0*/  UISETP.NE.U32.AND UP0, UPT, UR4, URZ, UPT ;  /* 0x000000ff0400728c */ /* 0x004fc8000bf05070 */
[----:B------:R-:W-:-:S09]  /*01d0*/  UISETP.NE.AND.EX UP0, UPT, UR5, URZ, UPT, UP0 ;  /* 0x000000ff0500728c */ /* 0x000fd2000bf05300 */
[----:B------:R-:W-:Y:S05]  /*01e0*/  BRA.U !UP0, `(.L_x_3) ;  /* 0x0000000108107547 */ /* 0x000fea000b800000 */
[----:B------:R-:W2:Y:S01]  /*01f0*/  LDC.64 R24, c[0x0][0x8a8] ;  /* 0x00022a00ff187b82 */ /* 0x000ea20000000a00 */
[----:B------:R-:W2:Y:S02]  /*0200*/  LDCU.64 UR4, c[0x0][0x358] ;  /* 0x00006b00ff0477ac */ /* 0x000ea40008000a00 */
[----:B--2---:R2:W5:Y:S01]  /*0210*/  LDG.E R24, desc[UR4][R24.64] ;  /* 0x0000000418187981 */ /* 0x004562000c1e1900 */
[----:B------:R-:W-:Y:S05]  /*0220*/  BRA `(.L_x_2) ;  /* 0x0000000000087947 */ /* 0x000fea0003800000 */
.L_x_3:
[----:B------:R-:W2:Y:S02]  /*0230*/  LDCU UR4, c[0x0][0x8a0] ;  /* 0x00011400ff0477ac */ /* 0x000ea40008000800 */
[----:B--2---:R-:W-:Y:S02]  /*0240*/  MOV R24, UR4 ;  /* 0x0000000400187c02 */ /* 0x004fe40008000f00 */
.L_x_2:
[----:B------:R-:W-:Y:S01]  /*0250*/  IMAD.U32 R0, RZ, RZ, UR17 ;  /* 0x00000011ff007e24 */ /* 0x000fe2000f8e00ff */
[----:B------:R-:W-:Y:S04]  /*0260*/  BSSY.RECONVERGENT B0, `(.L_x_4) ;  /* 0x000000c000007945 */ /* 0x000fe80003800200 */
[C---:B------:R-:W-:Y:S02]  /*0270*/  ISETP.NE.OR P1, PT, R0.reuse, 0x1, !P3 ;  /* 0x000000010000780c */ /* 0x040fe40005f25670 */
[----:B------:R-:W-:-:S11]  /*0280*/  ISETP.NE.OR P0, PT, R0, 0x3, !P3 ;  /* 0x000000030000780c */ /* 0x000fd60005f05670 */
[----:B------:R-:W-:Y:S05]  /*0290*/  @P1 BRA `(.L_x_5) ;  /* 0x0000000000201947 */ /* 0x000fea0003800000 */
[----:B------:R-:W3:Y:S02]  /*02a0*/  LDCU.64 UR4, c[0x0][0x348] ;  /* 0x00006900ff0477ac */ /* 0x000ee40008000a00 */
[----:B---3--:R-:W-:Y:S02]  /*02b0*/  UIADD3 UR6, UP1, UPT, UR4, 0x80, URZ ;  /* 0x0000008004067890 */ /* 0x008fe4000ff3e0ff */
[----:B------:R-:W-:Y:S02]  /*02c0*/  UIADD3 UR4, UP0, UPT, UR4, 0x180, URZ ;  /* 0x0000018004047890 */ /* 0x000fe4000ff1e0ff */
[----:B------:R-:W-:Y:S02]  /*02d0*/  UIADD3.X UR7, UPT, UPT, URZ, UR5, URZ, UP1, !UPT ;  /* 0x00000005ff077290 */ /* 0x000fe40008ffe4ff */
[----:B------:R-:W-:-:S07]  /*02e0*/  UIADD3.X UR5, UPT, UPT, URZ, UR5, URZ, UP0, !UPT ;  /* 0x00000005ff057290 */ /* 0x000fce00087fe4ff */
[----:B------:R3:W-:Y:S02]  /*02f0*/  UTMACCTL.PF [UR6] ;  /* 0x00000000060079b9 */ /* 0x0007e40008040000 */
[----:B------:R3:W-:Y:S02]  /*0300*/  UTMACCTL.PF [UR4] ;  /* 0x00000000040079b9 */ /* 0x0007e40008040000 */
[----:B---3--:R-:W-:Y:S01]  /*0310*/  NOP ;  /* 0x0000000000007918 */ /* 0x008fe20000000000 */
.L_x_5:
[----:B------:R-:W-:Y:S05]  /*0320*/  BSYNC.RECONVERGENT B0 ;  /* 0x0000000000007941 */ /* 0x000fea0003800200 */
.L_x_4:
[----:B------:R-:W-:Y:S04]  /*0330*/  BSSY.RECONVERGENT B0, `(.L_x_6) ;  /* 0x000000a000007945 */ /* 0x000fe80003800200 */
        /* <DEDUP_REMOVED lines=9> */
.L_x_7:
[----:B------:R-:W-:Y:S05]  /*03d0*/  BSYNC.RECONVERGENT B0 ;  /* 0x0000000000007941 */ /* 0x000fea0003800200 */
.L_x_6:
[----:B------:R-:W3:Y:S01]  /*03e0*/  LDCU.64 UR4, c[0x0][0x888] ;  /* 0x00011100ff0477ac */ /* 0x000ee20008000a00 */
[----:B------:R-:W-:Y:S02]  /*03f0*/  UISETP.EQ.U32.AND UP1, UPT, UR8, URZ, UPT ;  /* 0x000000ff0800728c */ /* 0x000fe4000bf22070 */
[----:B------:R-:W-:Y:S02]  /*0400*/  UPLOP3.LUT UP3, UPT, UPT, UPT, UPT, 0x80, 0x8 ;  /* 0x000000000008789c */ /* 0x000fe40003f6f070 */
[----:B---3--:R-:W-:-:S04]  /*0410*/  UISETP.NE.U32.AND UP0, UPT, UR4, URZ, UPT ;  /* 0x000000ff0400728c */ /* 0x008fc8000bf05070 */
[----:B------:R-:W-:-:S04]  /*0420*/  UISETP.NE.AND.EX UP0, UPT, UR5, URZ, UPT, UP0 ;  /* 0x000000ff0500728c */ /* 0x000fc8000bf05300 */
[----:B------:R-:W-:-:S04]  /*0430*/  UISETP.EQ.OR.EX UP2, UPT, UR9, URZ, !UP0, UP1 ;  /* 0x000000ff0900728c */ /* 0x000fc8000c742710 */
[----:B------:R-:W-:-:S06]  /*0440*/  UP2UR UR4, UPR, URZ, 0x4 ;  /* 0x00000004ff047883 */ /* 0x000fcc0008000000 */
[----:B------:R-:W-:Y:S01]  /*0450*/  MOV R56, UR4 ;  /* 0x0000000400387c02 */ /* 0x000fe20008000f00 */
[----:B------:R-:W-:Y:S06]  /*0460*/  BRA.U !UP2, `(.L_x_8) ;  /* 0x000000010a207547 */ /* 0x000fec000b800000 */
[----:B------:R-:W-:Y:S01]  /*0470*/  UISETP.NE.U32.AND UP1, UPT, UR8, URZ, UPT ;  /* 0x000000ff0800728c */ /* 0x000fe2000bf25070 */
[----:B-----5:R-:W-:Y:S01]  /*0480*/  FSETP.NEU.AND P0, PT, R27, RZ, PT ;  /* 0x000000ff1b00720b */ /* 0x020fe20003f0d000 */
[----:B------:R-:W-:Y:S02]  /*0490*/  USEL UR4, URZ, 0xffffffff, UP0 ;  /* 0xffffffffff047887 */ /* 0x000fe40008000000 */
[----:B------:R-:W-:-:S10]  /*04a0*/  UISETP.NE.AND.EX UP1, UPT, UR9, URZ, UPT, UP1 ;  /* 0x000000ff0900728c */ /* 0x000fd4000bf25310 */
[----:B------:R-:W-:Y:S01]  /*04b0*/  VOTEU.ANY UP0, P0 ;  /* 0x0000000000ff7886 */ /* 0x000fe20000000100 */
[----:B------:R-:W-:-:S04]  /*04c0*/  @!UP1 USEL UR4, URZ, 0xffffffff, UP0 ;  /* 0xffffffffff049887 */ /* 0x000fc80008000000 */
[----:B------:R-:W-:-:S04]  /*04d0*/  ULOP3.LUT UR4, UR4, 0x1, URZ, 0xc0, !UPT ;  /* 0x0000000104047892 */ /* 0x000fc8000f8ec0ff */
[----:B------:R-:W-:-:S11]  /*04e0*/  UISETP.NE.U32.AND UP3, UPT, UR4, 0x1, UPT ;  /* 0x000000010400788c */ /* 0x000fd6000bf65070 */
.L_x_8:
[----:B-1----:R-:W1:Y:S01]  /*04f0*/  SHFL.IDX PT, R2, R53, RZ, 0x1f ;  /* 0x00001fff35027589 */ /* 0x002e6200000e0000 */
[----:B------:R-:W-:-:S04]  /*0500*/  UISETP.NE.AND UP0, UPT, UR17, 0x2, UPT ;  /* 0x000000021100788c */ /* 0x000fc8000bf05270 */
[----:B------:R-:W-:Y:S01]  /*0510*/  USEL UR46, URZ, 0x1, UP0 ;  /* 0x00000001ff2e7887 */ /* 0x000fe20008000000 */
[----:B-1----:R-:W-:-:S13]  /*0520*/  ISETP.NE.AND P0, PT, R2, RZ, PT ;  /* 0x000000ff0200720c */ /* 0x002fda0003f05270 */
[----:B------:R-:W-:Y:S05]  /*0530*/  @P0 BRA `(.L_x_9) ;  /* 0x0000000000680947 */ /* 0x000fea0003800000 */
[----:B------:R-:W1:Y:S01]  /*0540*/  S2UR UR4, SR_CgaCtaId ;  /* 0x00000000000479c3 */ /* 0x000e620000008800 */
[----:B------:R-:W-:Y:S01]  /*0550*/  UMOV UR5, 0x400 ;  /* 0x0000040000057882 */ /* 0x000fe20000000000 */
[----:B------:R-:W-:Y:S01]  /*0560*/  UMOV UR8, 0x1 ;  /* 0x0000000100087882 */ /* 0x000fe20000000000 */
[----:B------:R-:W-:Y:S01]  /*0570*/  UMOV UR6, 0x8 ;  /* 0x0000000800067882 */ /* 0x000fe20000000000 */
[----:B------:R-:W-:-:S04]  /*0580*/  UIADD3 UR8, UPT, UPT, -UR8, 0x100000, URZ ;  /* 0x0010000008087890 */ /* 0x000fc8000fffe1ff */
[----:B------:R-:W-:Y:S02]  /*0590*/  USHF.L.U32 UR9, UR8, 0xb, URZ ;  /* 0x0000000b08097899 */ /* 0x000fe400080006ff */
[----:B------:R-:W-:Y:S02]  /*05a0*/  USHF.L.U32 UR8, UR8, 0x1, URZ ;  /* 0x0000000108087899 */ /* 0x000fe400080006ff */
[----:B------:R-:W-:-:S04]  /*05b0*/  UIADD3 UR6, UPT, UPT, -UR6, 0x100000, URZ ;  /* 0x0010000006067890 */ /* 0x000fc8000fffe1ff */
[----:B------:R-:W-:Y:S02]  /*05c0*/  USHF.L.U32 UR7, UR6, 0xb, URZ ;  /* 0x0000000b06077899 */ /* 0x000fe400080006ff */
[----:B------:R-:W-:Y:S01]  /*05d0*/  USHF.L.U32 UR6, UR6, 0x1, URZ ;  /* 0x0000000106067899 */ /* 0x000fe200080006ff */
[----:B------:R-:W-:Y:S01]  /*05e0*/  ELECT P0, URZ, PT ;  /* 0x0000000000ff782f */ /* 0x000fe20003800000 */
[----:B-1----:R-:W-:Y:S01]  /*05f0*/  ULEA UR4, UR4, UR5, 0x18 ;  /* 0x0000000504047291 */ /* 0x002fe2000f8ec0ff */
[----:B------:R-:W1:Y:S11]  /*0600*/  FENCE.VIEW.ASYNC.S ;  /* 0x00000000000073c6 */ /* 0x000e760000000000 */
[----:B-1----:R1:W3:Y:S01]  /*0610*/  SYNCS.EXCH.64 URZ, [UR4], UR8 ;  /* 0x0000000804ff75b2 */ /* 0x0022e20008000100 */
[----:B------:R1:W4:Y:S01]  /*0620*/  SYNCS.EXCH.64 URZ, [UR4+0x30], UR6 ;  /* 0x0000300604ff75b2 */ /* 0x0003220008000100 */
[----:B------:R1:W1:Y:S01]  /*0630*/  SYNCS.EXCH.64 URZ, [UR4+0x8], UR8 ;  /* 0x0000080804ff75b2 */ /* 0x0002620008000100 */
        /* <DEDUP_REMOVED lines=9> */
[----:B------:R-:W-:Y:S01]  /*06d0*/  NOP ;  /* 0x0000000000007918 */ /* 0x000fe20000000000 */
.L_x_9:
[----:B------:R-:W2:Y:S01]  /*06e0*/  SHFL.IDX PT, R2, R53, RZ, 0x1f ;  /* 0x00001fff35027589 */ /* 0x000ea200000e0000 */
[----:B------:R-:W-:Y:S01]  /*06f0*/  NOP ;  /* 0x0000000000007918 */ /* 0x000fe20000000000 */
[----:B--2---:R-:W-:-:S13]  /*0700*/  ISETP.NE.AND P0, PT, R2, 0x1, PT ;  /* 0x000000010200780c */ /* 0x004fda0003f05270 */
[----:B------:R-:W-:Y:S05]  /*0710*/  @P0 BRA `(.L_x_10) ;  /* 0x0000000000580947 */ /* 0x000fea0003800000 */
[----:B-1----:R-:W1:Y:S01]  /*0720*/  S2UR UR4, SR_CgaCtaId ;  /* 0x00000000000479c3 */ /* 0x002e620000008800 */
        /* <DEDUP_REMOVED lines=12> */
[----:B-1----:R2:W1:Y:S01]  /*07f0*/  SYNCS.EXCH.64 URZ, [UR4+0x60], UR8 ;  /* 0x0000600804ff75b2 */ /* 0x0024620008000100 */
[----:B------:R2:W1:Y:S01]  /*0800*/  SYNCS.EXCH.64 URZ, [UR4+0x80], UR6 ;  /* 0x0000800604ff75b2 */ /* 0x0004620008000100 */
[----:B------:R2:W1:Y:S01]  /*0810*/  SYNCS.EXCH.64 URZ, [UR4+0x68], UR8 ;  /* 0x0000680804ff75b2 */ /* 0x0004620008000100 */
[----:B------:R2:W1:Y:S01]  /*0820*/  SYNCS.EXCH.64 URZ, [UR4+0x88], UR6 ;  /* 0x0000880604ff75b2 */ /* 0x0004620008000100 */
[----:B------:R2:W1:Y:S01]  /*0830*/  SYNCS.EXCH.64 URZ, [UR4+0x70], UR8 ;  /* 0x0000700804ff75b2 */ /* 0x0004620008000100 */
[----:B------:R2:W1:Y:S01]  /*0840*/  SYNCS.EXCH.64 URZ, [UR4+0x90], UR6 ;  /* 0x0000900604ff75b2 */ /* 0x0004620008000100 */
[----:B------:R2:W1:Y:S01]  /*0850*/  SYNCS.EXCH.64 URZ, [UR4+0x78], UR8 ;  /* 0x0000780804ff75b2 */ /* 0x0004620008000100 */
[----:B------:R2:W1:Y:S02]  /*0860*/  SYNCS.EXCH.64 URZ, [UR4+0x98], UR6 ;  /* 0x0000980604ff75b2 */ /* 0x0004640008000100 */
[----:B--2---:R-:W-:Y:S01]  /*0870*/  NOP ;  /* 0x0000000000007918 */ /* 0x004fe20000000000 */
.L_x_10:
[----:B------:R-:W2:Y:S01]  /*0880*/  SHFL.IDX PT, R2, R53, RZ, 0x1f ;  /* 0x00001fff35027589 */ /* 0x000ea200000e0000 */
[----:B------:R-:W-:Y:S01]  /*0890*/  NOP ;  /* 0x0000000000007918 */ /* 0x000fe20000000000 */
[----:B--2---:R-:W-:-:S13]  /*08a0*/  ISETP.NE.AND P0, PT, R2, 0x3, PT ;  /* 0x000000030200780c */ /* 0x004fda0003f05270 */
[----:B------:R-:W-:Y:S05]  /*08b0*/  @P0 BRA `(.L_x_11) ;  /* 0x0000000000300947 */ /* 0x000fea0003800000 */
[----:B-1----:R-:W1:Y:S01]  /*08c0*/  S2UR UR4, SR_CgaCtaId ;  /* 0x00000000000479c3 */ /* 0x002e620000008800 */
[----:B------:R-:W-:Y:S01]  /*08d0*/  UMOV UR6, 0x400 ;  /* 0x0000040000067882 */ /* 0x000fe20000000000 */
[----:B------:R-:W-:Y:S01]  /*08e0*/  UMOV UR5, 0x20 ;  /* 0x0000002000057882 */ /* 0x000fe20000000000 */
[----:B------:R-:W-:Y:S01]  /*08f0*/  ELECT P0, URZ, PT ;  /* 0x0000000000ff782f */ /* 0x000fe20003800000 */
[----:B-1----:R-:W-:Y:S02]  /*0900*/  ULEA UR6, UR4, UR6, 0x18 ;  /* 0x0000000604067291 */ /* 0x002fe4000f8ec0ff */
[----:B------:R-:W-:-:S04]  /*0910*/  UIADD3 UR4, UPT, UPT, -UR5, 0x100000, URZ ;  /* 0x0010000005047890 */ /* 0x000fc8000fffe1ff */
[----:B------:R-:W-:Y:S02]  /*0920*/  USHF.L.U32 UR5, UR4, 0xb, URZ ;  /* 0x0000000b04057899 */ /* 0x000fe400080006ff */
[----:B------:R-:W-:Y:S01]  /*0930*/  USHF.L.U32 UR4, UR4, 0x1, URZ ;  /* 0x0000000104047899 */ /* 0x000fe200080006ff */
[----:B------:R-:W1:Y:S11]  /*0940*/  FENCE.VIEW.ASYNC.S ;  /* 0x00000000000073c6 */ /* 0x000e760000000000 */
[----:B-1----:R2:W1:Y:S01]  /*0950*/  SYNCS.EXCH.64 URZ, [UR6+0xa0], UR4 ;  /* 0x0000a00406ff75b2 */ /* 0x0024620008000100 */
[----:B------:R2:W1:Y:S02]  /*0960*/  SYNCS.EXCH.64 URZ, [UR6+0xa8], UR4 ;  /* 0x0000a80406ff75b2 */ /* 0x0004640008000100 */
[----:B--2---:R-:W-:Y:S01]  /*0970*/  NOP ;  /* 0x0000000000007918 */ /* 0x004fe20000000000 */
.L_x_11:
[----:B------:R-:W2:Y:S01]  /*0980*/  SHFL.IDX PT, R2, R53, RZ, 0x1f ;  /* 0x00001fff35027589 */ /* 0x000ea200000e0000 */
[----:B------:R-:W-:Y:S01]  /*0990*/  NOP ;  /* 0x0000000000007918 */ /* 0x000fe20000000000 */
[----:B--2---:R-:W-:-:S13]  /*09a0*/  ISETP.NE.AND P0, PT, R2, 0x4, PT ;  /* 0x000000040200780c */ /* 0x004fda0003f05270 */
[----:B------:R-:W-:Y:S05]  /*09b0*/  @P0 BRA `(.L_x_12) ;  /* 0x00000000004c0947 */ /* 0x000fea0003800000 */
[----:B-1----:R-:W1:Y:S01]  /*09c0*/  S2UR UR6, SR_CgaCtaId ;  /* 0x00000000000679c3 */ /* 0x002e620000008800 */
[----:B------:R-:W-:Y:S01]  /*09d0*/  UMOV UR4, 0x720 ;  /* 0x0000072000047882 */ /* 0x000fe20000000000 */
[----:B------:R-:W-:Y:S01]  /*09e0*/  UMOV UR5, 0x400 ;  /* 0x0000040000057882 */ /* 0x000fe20000000000 */
[----:B------:R-:W-:Y:S01]  /*09f0*/  USEL UR4, UR4, 0x620, UP3 ;  /* 0x0000062004047887 */ /* 0x000fe20009800000 */
[----:B------:R-:W-:Y:S01]  /*0a00*/  UMOV UR8, 0x1 ;  /* 0x0000000100087882 */ /* 0x000fe20000000000 */
[----:B------:R-:W-:Y:S01]  /*0a10*/  ELECT P0, URZ, PT ;  /* 0x0000000000ff782f */ /* 0x000fe20003800000 */
[----:B------:R-:W-:-:S04]  /*0a20*/  UIADD3 UR8, UPT, UPT, -UR8, 0x100000, URZ ;  /* 0x0010000008087890 */ /* 0x000fc8000fffe1ff */
[----:B------:R-:W-:Y:S02]  /*0a30*/  USHF.L.U32 UR9, UR8, 0xb, URZ ;  /* 0x0000000b08097899 */ /* 0x000fe400080006ff */
[----:B------:R-:W-:Y:S02]  /*0a40*/  USHF.L.U32 UR8, UR8, 0x1, URZ ;  /* 0x0000000108087899 */ /* 0x000fe400080006ff */
[----:B-1----:R-:W-:Y:S02]  /*0a50*/  ULEA UR6, UR6, UR5, 0x18 ;  /* 0x0000000506067291 */ /* 0x002fe4000f8ec0ff */
[----:B------:R-:W-:-:S04]  /*0a60*/  UIADD3 UR4, UPT, UPT, -UR4, 0x100000, URZ ;  /* 0x0010000004047890 */ /* 0x000fc8000fffe1ff */
[----:B------:R-:W-:Y:S02]  /*0a70*/  USHF.L.U32 UR5, UR4, 0xb, URZ ;  /* 0x0000000b04057899 */ /* 0x000fe400080006ff */
[----:B------:R-:W-:Y:S01]  /*0a80*/  USHF.L.U32 UR4, UR4, 0x1, URZ ;  /* 0x0000000104047899 */ /* 0x000fe200080006ff */
[----:B------:R-:W1:Y:S03]  /*0a90*/  FENCE.VIEW.ASYNC.S ;  /* 0x00000000000073c6 */ /* 0x000e660000000000 */
[----:B-1----:R2:W1:Y:S08]  /*0aa0*/  SYNCS.EXCH.64 URZ, [UR6+0xb0], UR8 ;  /* 0x0000b00806ff75b2 */ /* 0x0024700008000100 */
[----:B------:R2:W1:Y:S01]  /*0ab0*/  SYNCS.EXCH.64 URZ, [UR6+0xc0], UR4 ;  /* 0x0000c00406ff75b2 */ /* 0x0004620008000100 */
[----:B------:R2:W1:Y:S01]  /*0ac0*/  SYNCS.EXCH.64 URZ, [UR6+0xb8], UR8 ;  /* 0x0000b80806ff75b2 */ /* 0x0004620008000100 */
[----:B------:R2:W1:Y:S02]  /*0ad0*/  SYNCS.EXCH.64 URZ, [UR6+0xc8], UR4 ;  /* 0x0000c80406ff75b2 */ /* 0x0004640008000100 */
[----:B--2---:R-:W-:Y:S01]  /*0ae0*/  NOP ;  /* 0x0000000000007918 */ /* 0x004fe20000000000 */
.L_x_12:
        /* <DEDUP_REMOVED lines=26> */
.L_x_13:
[----:B------:R-:W2:Y:S01]  /*0c90*/  SHFL.IDX PT, R2, R53, RZ, 0x1f ;  /* 0x00001fff35027589 */ /* 0x000ea200000e0000 */
[----:B------:R-:W1:Y:S01]  /*0ca0*/  S2UR UR52, SR_CgaCtaId ;  /* 0x00000000003479c3 */ /* 0x000e620000008800 */
[----:B------:R-:W-:Y:S01]  /*0cb0*/  NOP ;  /* 0x0000000000007918 */ /* 0x000fe20000000000 */
[----:B--2---:R-:W-:-:S13]  /*0cc0*/  ISETP.NE.AND P0, PT, R2, 0x3, PT ;  /* 0x000000030200780c */ /* 0x004fda0003f05270 */
[----:B-1----:R-:W-:Y:S05]  /*0cd0*/  @P0 BRA `(.L_x_14) ;  /* 0x0000000000340947 */ /* 0x002fea0003800000 */
[----:B------:R-:W-:Y:S01]  /*0ce0*/  UMOV UR4, 0x400 ;  /* 0x0000040000047882 */ /* 0x000fe20000000000 */
[----:B------:R-:W-:Y:S01]  /*0cf0*/  UMOV UR6, 0x20 ;  /* 0x0000002000067882 */ /* 0x000fe20000000000 */
[----:B------:R-:W-:Y:S02]  /*0d00*/  ULEA UR4, UR52, UR4, 0x18 ;  /* 0x0000000434047291 */ /* 0x000fe4000f8ec0ff */
[----:B------:R-:W-:-:S04]  /*0d10*/  UIADD3 UR6, UPT, UPT, -UR6, 0x100000, URZ ;  /* 0x0010000006067890 */ /* 0x000fc8000fffe1ff */
[----:B------:R-:W-:Y:S02]  /*0d20*/  USHF.L.U32 UR7, UR6, 0xb, URZ ;  /* 0x0000000b06077899 */ /* 0x000fe400080006ff */
[----:B------:R-:W-:Y:S01]  /*0d30*/  USHF.L.U32 UR6, UR6, 0x1, URZ ;  /* 0x0000000106067899 */ /* 0x000fe200080006ff */
[----:B------:R-:W-:Y:S01]  /*0d40*/  ELECT P0, URZ, PT ;  /* 0x0000000000ff782f */ /* 0x000fe20003800000 */
[----:B------:R-:W1:Y:S10]  /*0d50*/  FENCE.VIEW.ASYNC.S ;  /* 0x00000000000073c6 */ /* 0x000e740000000000 */
[----:B-1----:R1:W2:Y:S01]  /*0d60*/  SYNCS.EXCH.64 URZ, [UR4+0x110], UR6 ;  /* 0x0001100604ff75b2 */ /* 0x0022a20008000100 */
[----:B------:R1:W1:Y:S01]  /*0d70*/  SYNCS.EXCH.64 URZ, [UR4+0x120], UR6 ;  /* 0x0001200604ff75b2 */ /* 0x0002620008000100 */
[----:B------:R1:W1:Y:S01]  /*0d80*/  SYNCS.EXCH.64 URZ, [UR4+0x118], UR6 ;  /* 0x0001180604ff75b2 */ /* 0x0002620008000100 */
[----:B------:R1:W1:Y:S01]  /*0d90*/  SYNCS.EXCH.64 URZ, [UR4+0x128], UR6 ;  /* 0x0001280604ff75b2 */ /* 0x0002620008000100 */
[----:B------:R-:W-:Y:S01]  /*0da0*/  NOP ;  /* 0x0000000000007918 */ /* 0x000fe20000000000 */
.L_x_14:
[----:B-1----:R-:W1:Y:S01]  /*0db0*/  LDCU UR4, c[0x0][0x36c] ;  /* 0x00006d80ff0477ac */ /* 0x002e620008000800 */
[----:B------:R-:W-:Y:S01]  /*0dc0*/  ISETP.NE.OR P3, PT, R0, 0x2, !P3 ;  /* 0x000000020000780c */ /* 0x000fe20005f65670 */
[----:B------:R-:W-:Y:S01]  /*0dd0*/  NOP ;  /* 0x0000000000007918 */ /* 0x000fe20000000000 */
[----:B------:R-:W-:Y:S01]  /*0de0*/  LOP3.LUT R0, R66, 0x1f, RZ, 0xc0, !PT ;  /* 0x0000001f42007812 */ /* 0x000fe200078ec0ff */
[----:B------:R-:W-:Y:S02]  /*0df0*/  UISETP.NE.AND UP4, UPT, UR17, URZ, UPT ;  /* 0x000000ff1100728c */ /* 0x000fe4000bf85270 */
[----:B-1----:R-:W-:-:S09]  /*0e00*/  UISETP.EQ.U32.AND UP5, UPT, UR4, 0x1, UPT ;  /* 0x000000010400788c */ /* 0x002fd2000bfa2070 */
[----:B------:R-:W-:Y:S05]  /*0e10*/  BRA.U !UP5, `(.L_x_15) ;  /* 0x000000010d087547 */ /* 0x000fea000b800000 */
[----:B--234-:R-:W-:Y:S01]  /*0e20*/  UCGABAR_ARV ;  /* 0x00000000000079c7 */ /* 0x01cfe20008000000 */
[----:B------:R-:W-:Y:S05]  /*0e30*/  BRA `(.L_x_16) ;  /* 0x0000000000047947 */ /* 0x000fea0003800000 */
.L_x_15:
[----:B--234-:R-:W-:Y:S01]  /*0e40*/  NOP ;  /* 0x0000000000007918 */ /* 0x01cfe20000000000 */
.L_x_16:
[----:B------:R-:W1:Y:S01]  /*0e50*/  S2UR UR8, SR_CTAID.X ;  /* 0x00000000000879c3 */ /* 0x000e620000002500 */
[----:B------:R-:W-:-:S05]  /*0e60*/  CS2R.32 R55, SR_CgaSize ;  /* 0x0000000000377805 */ /* 0x000fca0000008a00 */
[----:B------:R-:W-:-:S05]  /*0e70*/  IMAD R55, R55, -0xa0, RZ ;  /* 0xffffff6037377824 */ /* 0x000fca00078e02ff */
[----:B------:R-:W-:-:S14]  /*0e80*/  R2UR UR5, R55 ;  /* 0x00000000370572ca */ /* 0x000fdc00000e0000 */
[----:B------:R-:W2:Y:S01]  /*0e90*/  LDCU UR5, c[0x0][UR5+0x2b0] ;  /* 0x00005600050577ac */ /* 0x000ea20008000800 */
[----:B------:R-:W-:-:S05]  /*0ea0*/  CS2R.32 R55, SR_CgaSize ;  /* 0x0000000000377805 */ /* 0x000fca0000008a00 */
[----:B------:R-:W-:-:S05]  /*0eb0*/  IMAD R55, R55, -0xa0, RZ ;  /* 0xffffff6037377824 */ /* 0x000fca00078e02ff */
[----:B------:R-:W-:-:S14]  /*0ec0*/  R2UR UR4, R55 ;  /* 0x00000000370472ca */ /* 0x000fdc00000e0000 */
[----:B------:R-:W3:Y:S01]  /*0ed0*/  LDCU UR4, c[0x0][UR4+0x2b4] ;  /* 0x00005680040477ac */ /* 0x000ee20008000800 */
[----:B------:R-:W4:Y:S01]  /*0ee0*/  S2UR UR7, SR_CTAID.Y ;  /* 0x00000000000779c3 */ /* 0x000f220000002600 */
[----:B------:R-:W-:-:S05]  /*0ef0*/  CS2R.32 R55, SR_CgaSize ;  /* 0x0000000000377805 */ /* 0x000fca0000008a00 */
[----:B------:R-:W-:-:S05]  /*0f00*/  IMAD R55, R55, -0xa0, RZ ;  /* 0xffffff6037377824 */ /* 0x000fca00078e02ff */
[----:B------:R-:W-:-:S14]  /*0f10*/  R2UR UR9, R55 ;  /* 0x00000000370972ca */ /* 0x000fdc00000e0000 */
[----:B------:R-:W3:Y:S01]  /*0f20*/  LDCU UR9, c[0x0][UR9+0x2a0] ;  /* 0x00005400090977ac */ /* 0x000ee20008000800 */
[----:B------:R-:W-:-:S05]  /*0f30*/  CS2R.32 R55, SR_CgaSize ;  /* 0x0000000000377805 */ /* 0x000fca0000008a00 */
[----:B------:R-:W-:-:S05]  /*0f40*/  IMAD R55, R55, -0xa0, RZ ;  /* 0xffffff6037377824 */ /* 0x000fca00078e02ff */
[----:B------:R-:W-:-:S14]  /*0f50*/  R2UR UR10, R55 ;  /* 0x00000000370a72ca */ /* 0x000fdc00000e0000 */
[----:B------:R-:W3:Y:S01]  /*0f60*/  LDCU UR10, c[0x0][UR10+0x2a4] ;  /* 0x000054800a0a77ac */ /* 0x000ee20008000800 */
[----:B------:R-:W3:Y:S01]  /*0f70*/  S2UR UR36, SR_CTAID.Z ;  /* 0x00000000002479c3 */ /* 0x000ee20000002700 */
[----:B------:R-:W3:Y:S01]  /*0f80*/  LDCU UR21, c[0x0][0xb24] ;  /* 0x00016480ff1577ac */ /* 0x000ee20008000800 */
[----:B------:R-:W3:Y:S01]  /*0f90*/  LDCU UR45, c[0x0][0xb24] ;  /* 0x00016480ff2d77ac */ /* 0x000ee20008000800 */
[----:B-1----:R-:W-:Y:S01]  /*0fa0*/  I2FP.F32.U32 R3, UR8 ;  /* 0x0000000800037c45 */ /* 0x002fe20008201000 */
[----:B------:R-:W1:Y:S04]  /*0fb0*/  LDCU UR28, c[0x0][0xb30] ;  /* 0x00016600ff1c77ac */ /* 0x000e680008000800 */
[----:B--2---:R-:W-:Y:S01]  /*0fc0*/  FMUL R3, R3, UR5 ;  /* 0x0000000503037c20 */ /* 0x004fe20008400000 */
[----:B------:R-:W-:Y:S01]  /*0fd0*/  USHF.L.U32 UR26, UR52, 0x9, URZ ;  /* 0x00000009341a7899 */ /* 0x000fe200080006ff */
[----:B----4-:R-:W-:Y:S01]  /*0fe0*/  I2FP.F32.U32 R2, UR7 ;  /* 0x0000000700027c45 */ /* 0x010fe20008201000 */
[----:B------:R-:W-:Y:S01]  /*0ff0*/  UMOV UR16, UR8 ;  /* 0x0000000800107c82 */ /* 0x000fe20008000000 */
[----:B------:R-:W-:-:S02]  /*1000*/  UMOV UR20, UR7 ;  /* 0x0000000700147c82 */ /* 0x000fc40008000000 */
[----:B------:R-:W2:Y:S01]  /*1010*/  F2I.U32.TRUNC.NTZ R3, R3 ;  /* 0x0000000300037305 */ /* 0x000ea2000020f000 */
[----:B---3--:R-:W-:Y:S01]  /*1020*/  UISETP.GE.AND UP2, UPT, UR21, 0x1, UPT ;  /* 0x000000011500788c */ /* 0x008fe2000bf46270 */
[----:B------:R-:W-:-:S06]  /*1030*/  FMUL R2, R2, UR4 ;  /* 0x0000000402027c20 */ /* 0x000fcc0008400000 */
[----:B------:R-:W3:Y:S01]  /*1040*/  F2I.U32.TRUNC.NTZ R2, R2 ;  /* 0x0000000200027305 */ /* 0x000ee2000020f000 */
[----:B--2---:R-:W-:Y:S02]  /*1050*/  R2UR UR4, R3 ;  /* 0x00000000030472ca */ /* 0x004fe400000e0000 */
[----:B---3--:R-:W-:Y:S02]  /*1060*/  R2UR UR6, R2 ;  /* 0x00000000020672ca */ /* 0x008fe400000e0000 */
[----:B------:R-:W-:-:S09]  /*1070*/  PRMT R2, RZ, 0x7610, R2 ;  /* 0x00007610ff027816 */ /* 0x000fd20000000002 */
[----:B------:R-:W-:-:S04]  /*1080*/  UIADD3 UR5, UPT, UPT, -UR4, URZ, URZ ;  /* 0x000000ff04057290 */ /* 0x000fc8000fffe1ff */
[----:B------:R-:W-:Y:S02]  /*1090*/  UIMAD UR5, UR9, UR5, UR8 ;  /* 0x00000005090572a4 */ /* 0x000fe4000f8e0208 */
[----:B------:R-:W-:-:S04]  /*10a0*/  UIADD3 UR4, UPT, UPT, -UR6, URZ, URZ ;  /* 0x000000ff06047290 */ /* 0x000fc8000fffe1ff */
[----:B------:R-:W-:Y:S01]  /*10b0*/  IMAD.U32 R55, RZ, RZ, UR5 ;  /* 0x00000005ff377e24 */ /* 0x000fe2000f8e00ff */
[----:B------:R-:W-:-:S06]  /*10c0*/  UIMAD UR4, UR10, UR4, UR7 ;  /* 0x000000040a0472a4 */ /* 0x000fcc000f8e0207 */
[----:B------:R-:W-:Y:S01]  /*10d0*/  IMAD.U32 R54, RZ, RZ, UR4 ;  /* 0x00000004ff367e24 */ /* 0x000fe2000f8e00ff */
[----:B-1----:R-:W-:Y:S06]  /*10e0*/  BRA.U UP4, `(.L_x_17) ;  /* 0x0000000104807547 */ /* 0x002fec000b800000 */
[----:B------:R-:W-:Y:S02]  /*10f0*/  R2UR UR9, R54 ;  /* 0x00000000360972ca */ /* 0x000fe400000e0000 */
[----:B------:R-:W-:-:S11]  /*1100*/  R2UR UR8, R55 ;  /* 0x00000000370872ca */ /* 0x000fd600000e0000 */
[----:B------:R-:W-:Y:S02]  /*1110*/  UISETP.NE.AND UP0, UPT, UR9, 0x1, UPT ;  /* 0x000000010900788c */ /* 0x000fe4000bf05270 */
[----:B------:R-:W-:Y:S02]  /*1120*/  UISETP.NE.AND UP1, UPT, UR9, 0x2, UPT ;  /* 0x000000020900788c */ /* 0x000fe4000bf25270 */
[----:B------:R-:W-:Y:S02]  /*1130*/  USEL UR5, URZ, 0x2, UP0 ;  /* 0x00000002ff057887 */ /* 0x000fe40008000000 */
[----:B------:R-:W-:Y:S02]  /*1140*/  UISETP.NE.AND UP0, UPT, UR9, 0x3, UPT ;  /* 0x000000030900788c */ /* 0x000fe4000bf05270 */
[----:B------:R-:W-:Y:S02]  /*1150*/  USEL UR4, URZ, 0x4, UP1 ;  /* 0x00000004ff047887 */ /* 0x000fe40008800000 */
[----:B------:R-:W-:-:S02]  /*1160*/  UISETP.NE.AND UP1, UPT, UR9, 0x4, UPT ;  /* 0x000000040900788c */ /* 0x000fc4000bf25270 */
[----:B------:R-:W-:Y:S02]  /*1170*/  USEL UR7, URZ, 0x8, UP0 ;  /* 0x00000008ff077887 */ /* 0x000fe40008000000 */
[----:B------:R-:W-:Y:S02]  /*1180*/  UISETP.NE.AND UP0, UPT, UR9, 0x5, UPT ;  /* 0x000000050900788c */ /* 0x000fe4000bf05270 */
[----:B------:R-:W-:Y:S02]  /*1190*/  USEL UR6, URZ, 0x10, UP1 ;  /* 0x00000010ff067887 */ /* 0x000fe40008800000 */
[----:B------:R-:W-:Y:S02]  /*11a0*/  UISETP.NE.AND UP1, UPT, UR9, 0x6, UPT ;  /* 0x000000060900788c */ /* 0x000fe4000bf25270 */
[----:B------:R-:W-:Y:S02]  /*11b0*/  USEL UR11, URZ, 0x20, UP0 ;  /* 0x00000020ff0b7887 */ /* 0x000fe40008000000 */
[----:B------:R-:W-:-:S02]  /*11c0*/  UISETP.NE.AND UP0, UPT, UR9, 0x7, UPT ;  /* 0x000000070900788c */ /* 0x000fc4000bf05270 */
[----:B------:R-:W-:Y:S02]  /*11d0*/  USEL UR12, URZ, 0x40, UP1 ;  /* 0x00000040ff0c7887 */ /* 0x000fe40008800000 */
[----:B------:R-:W-:Y:S02]  /*11e0*/  UISETP.NE.AND UP1, UPT, UR9, URZ, UPT ;  /* 0x000000ff0900728c */ /* 0x000fe4000bf25270 */
[----:B------:R-:W-:Y:S02]  /*11f0*/  USEL UR13, URZ, 0x80, UP0 ;  /* 0x00000080ff0d7887 */ /* 0x000fe40008000000 */
[----:B------:R-:W-:Y:S02]  /*1200*/  UISETP.NE.AND UP0, UPT, UR8, URZ, UPT ;  /* 0x000000ff0800728c */ /* 0x000fe4000bf05270 */
[----:B------:R-:W-:Y:S02]  /*1210*/  UISETP.EQ.OR UP1, UPT, UR8, URZ, !UP1 ;  /* 0x000000ff0800728c */ /* 0x000fe4000cf22670 */
[----:B------:R-:W-:-:S02]  /*1220*/  USEL UR9, UR5, 0x2, UP0 ;  /* 0x0000000205097887 */ /* 0x000fc40008000000 */
[----:B------:R-:W-:Y:S02]  /*1230*/  USEL UR4, UR4, 0x4, UP0 ;  /* 0x0000000404047887 */ /* 0x000fe40008000000 */
[----:B------:R-:W-:Y:S02]  /*1240*/  USEL UR5, URZ, 0x1, !UP1 ;  /* 0x00000001ff057887 */ /* 0x000fe4000c800000 */
[----:B------:R-:W-:Y:S02]  /*1250*/  USEL UR10, UR7, 0x8, UP0 ;  /* 0x00000008070a7887 */ /* 0x000fe40008000000 */
[----:B------:R-:W-:Y:S02]  /*1260*/  USEL UR8, UR6, 0x10, UP0 ;  /* 0x0000001006087887 */ /* 0x000fe40008000000 */
[----:B------:R-:W-:Y:S02]  /*1270*/  UIADD3 UR4, UPT, UPT, UR4, UR9, UR5 ;  /* 0x0000000904047290 */ /* 0x000fe4000fffe005 */
[----:B------:R-:W-:-:S02]  /*1280*/  USEL UR7, UR11, 0x20, UP0 ;  /* 0x000000200b077887 */ /* 0x000fc40008000000 */
[----:B------:R-:W-:Y:S02]  /*1290*/  USEL UR6, UR12, 0x40, UP0 ;  /* 0x000000400c067887 */ /* 0x000fe40008000000 */
[----:B------:R-:W-:Y:S02]  /*12a0*/  UIADD3 UR4, UPT, UPT, UR8, UR10, UR4 ;  /* 0x0000000a08047290 */ /* 0x000fe4000fffe004 */
[----:B------:R-:W-:Y:S02]  /*12b0*/  USEL UR5, UR13, 0x80, UP0 ;  /* 0x000000800d057887 */ /* 0x000fe40008000000 */
[----:B------:R-:W-:-:S04]  /*12c0*/  UIADD3 UR4, UPT, UPT, UR6, UR7, UR4 ;  /* 0x0000000706047290 */ /* 0x000fc8000fffe004 */
[----:B------:R-:W-:-:S06]  /*12d0*/  UIADD3 UR4, UPT, UPT, UR4, UR5, URZ ;  /* 0x0000000504047290 */ /* 0x000fcc000fffe0ff */
[----:B------:R-:W-:Y:S02]  /*12e0*/  IMAD.U32 R2, RZ, RZ, UR4 ;  /* 0x00000004ff027e24 */ /* 0x000fe4000f8e00ff */
.L_x_17:
[----:B------:R-:W-:Y:S05]  /*12f0*/  BRA.U !UP2, `(.L_x_18) ;  /* 0x000000010ad47547 */ /* 0x000fea000b800000 */
[----:B------:R-:W1:Y:S01]  /*1300*/  LDCU.128 UR12, c[0x0][0xb10] ;  /* 0x00016200ff0c77ac */ /* 0x000e620008000c00 */
[----:B------:R-:W2:Y:S01]  /*1310*/  LDCU UR6, c[0x0][0x370] ;  /* 0x00006e00ff0677ac */ /* 0x000ea20008000800 */
[----:B------:R-:W3:Y:S01]  /*1320*/  LDCU UR5, c[0x0][0x374] ;  /* 0x00006e80ff0577ac */ /* 0x000ee20008000800 */
[----:B------:R-:W4:Y:S01]  /*1330*/  LDCU UR27, c[0x0][0xb0c] ;  /* 0x00016180ff1b77ac */ /* 0x000f220008000800 */
[----:B------:R-:W4:Y:S01]  /*1340*/  LDCU UR4, c[0x0][0xb20] ;  /* 0x00016400ff0477ac */ /* 0x000f220008000800 */
[----:B------:R-:W4:Y:S01]  /*1350*/  LDCU.64 UR8, c[0x0][0xb28] ;  /* 0x00016500ff0877ac */ /* 0x000f220008000a00 */
[----:B-1----:R-:W-:Y:S02]  /*1360*/  UISETP.NE.AND UP0, UPT, UR14, 0x1, UPT ;  /* 0x000000010e00788c */ /* 0x002fe4000bf05270 */
[----:B---3--:R-:W-:Y:S02]  /*1370*/  UIMAD.WIDE.U32 UR10, UR5, UR15, URZ ;  /* 0x0000000f050a72a5 */ /* 0x008fe4000f8e00ff */
[----:B--2---:R-:W-:-:S02]  /*1380*/  UIMAD.WIDE.U32 UR22, UR6, UR12, URZ ;  /* 0x0000000c061672a5 */ /* 0x004fc4000f8e00ff */
[----:B----4-:R-:W-:Y:S02]  /*1390*/  UISETP.NE.AND UP1, UPT, UR27, 0x1, UPT ;  /* 0x000000011b00788c */ /* 0x010fe4000bf25270 */
[----:B------:R-:W-:Y:S01]  /*13a0*/  UISETP.NE.AND UP2, UPT, UR21, 0x1, UPT ;  /* 0x000000011500788c */ /* 0x000fe2000bf45270 */
[----:B------:R-:W-:Y:S02]  /*13b0*/  UMOV UR10, UR11 ;  /* 0x0000000b000a7c82 */ /* 0x000fe40008000000 */
[----:B------:R-:W-:Y:S01]  /*13c0*/  UMOV UR22, UR23 ;  /* 0x0000001700167c82 */ /* 0x000fe20008000000 */
[----:B------:R-:W-:Y:S02]  /*13d0*/  @UP0 USHF.R.U32.HI UR5, URZ, UR4, UR10 ;  /* 0x00000004ff050299 */ /* 0x000fe4000801160a */
[----:B------:R-:W-:Y:S02]  /*13e0*/  UIMAD.WIDE.U32 UR24, UR20, UR15, URZ ;  /* 0x0000000f141872a5 */ /* 0x000fe4000f8e00ff */
[----:B------:R-:W-:-:S02]  /*13f0*/  UIMAD.WIDE.U32 UR10, UR5, UR8, URZ ;  /* 0x00000008050a72a5 */ /* 0x000fc4000f8e00ff */
[----:B------:R-:W-:Y:S02]  /*1400*/  @UP1 USHF.R.U32.HI UR6, URZ, UR13, UR22 ;  /* 0x0000000dff061299 */ /* 0x000fe40008011616 */
[----:B------:R-:W-:Y:S02]  /*1410*/  UIMAD.WIDE.U32 UR18, UR16, UR12, URZ ;  /* 0x0000000c101272a5 */ /* 0x000fe4000f8e00ff */
[----:B------:R-:W-:Y:S01]  /*1420*/  UIMAD.WIDE.U32 UR22, UR6, UR8, URZ ;  /* 0x00000008061672a5 */ /* 0x000fe2000f8e00ff */
[----:B------:R-:W-:Y:S01]  /*1430*/  UMOV UR24, UR25 ;  /* 0x0000001900187c82 */ /* 0x000fe20008000000 */
[----:B------:R-:W-:Y:S01]  /*1440*/  UMOV UR10, UR11 ;  /* 0x0000000b000a7c82 */ /* 0x000fe20008000000 */
[----:B------:R-:W-:Y:S02]  /*1450*/  USHF.R.U32.HI UR24, URZ, UR4, UR24 ;  /* 0x00000004ff187299 */ /* 0x000fe40008011618 */
[----:B------:R-:W-:Y:S02]  /*1460*/  @UP2 USHF.R.U32.HI UR5, URZ, UR9, UR10 ;  /* 0x00000009ff052299 */ /* 0x000fe4000801160a */
[----:B------:R-:W-:Y:S01]  /*1470*/  UMOV UR7, UR23 ;  /* 0x0000001700077c82 */ /* 0x000fe20008000000 */
[----:B------:R-:W-:Y:S01]  /*1480*/  UMOV UR18, UR19 ;  /* 0x0000001300127c82 */ /* 0x000fe20008000000 */
[----:B------:R-:W-:-:S02]  /*1490*/  @UP2 USHF.R.U32.HI UR6, URZ, UR9, UR7 ;  /* 0x00000009ff062299 */ /* 0x000fc40008011607 */
[----:B------:R-:W-:Y:S02]  /*14a0*/  USHF.R.U32.HI UR13, URZ, UR13, UR18 ;  /* 0x0000000dff0d7299 */ /* 0x000fe40008011612 */
[----:B------:R-:W-:Y:S02]  /*14b0*/  USEL UR4, UR20, UR24, !UP0 ;  /* 0x0000001814047287 */ /* 0x000fe4000c000000 */
[----:B------:R-:W-:Y:S02]  /*14c0*/  UIMAD UR7, UR5, UR21, URZ ;  /* 0x00000015050772a4 */ /* 0x000fe4000f8e02ff */
[----:B------:R-:W-:Y:S02]  /*14d0*/  USEL UR5, UR16, UR13, !UP1 ;  /* 0x0000000d10057287 */ /* 0x000fe4000c800000 */
[----:B------:R-:W-:Y:S02]  /*14e0*/  UIMAD UR12, UR6, UR21, URZ ;  /* 0x00000015060c72a4 */ /* 0x000fe4000f8e02ff */
[----:B------:R-:W-:-:S02]  /*14f0*/  UISETP.GE.AND UP0, UPT, UR4, UR7, UPT ;  /* 0x000000070400728c */ /* 0x000fc4000bf06270 */
[----:B------:R-:W-:Y:S02]  /*1500*/  UIMAD.WIDE.U32 UR10, UR4, UR8, URZ ;  /* 0x00000008040a72a5 */ /* 0x000fe4000f8e00ff */
[----:B------:R-:W-:Y:S02]  /*1510*/  UISETP.GE.OR UP0, UPT, UR5, UR12, UP0 ;  /* 0x0000000c0500728c */ /* 0x000fe40008706670 */
[----:B------:R-:W-:Y:S02]  /*1520*/  UIMAD.WIDE.U32 UR12, UR5, UR8, URZ ;  /* 0x00000008050c72a5 */ /* 0x000fe4000f8e00ff */
[----:B------:R-:W-:Y:S01]  /*1530*/  UIADD3 UR10, UPT, UPT, -UR4, URZ, URZ ;  /* 0x000000ff040a7290 */ /* 0x000fe2000fffe1ff */
[----:B------:R-:W-:Y:S01]  /*1540*/  UMOV UR8, UR11 ;  /* 0x0000000b00087c82 */ /* 0x000fe20008000000 */
[----:B------:R-:W-:Y:S02]  /*1550*/  UIADD3 UR11, UPT, UPT, -UR5, URZ, URZ ;  /* 0x000000ff050b7290 */ /* 0x000fe4000fffe1ff */
[----:B------:R-:W-:-:S03]  /*1560*/  USHF.R.U32.HI UR8, URZ, UR9, UR8 ;  /* 0x00000009ff087299 */ /* 0x000fc60008011608 */
[----:B------:R-:W-:Y:S01]  /*1570*/  @!UP0 UMOV UR7, UR13 ;  /* 0x0000000d00078c82 */ /* 0x000fe20008000000 */
[----:B------:R-:W-:Y:S02]  /*1580*/  UIMAD UR20, UR14, UR10, UR20 ;  /* 0x0000000a0e1472a4 */ /* 0x000fe4000f8e0214 */
[----:B------:R-:W-:Y:S02]  /*1590*/  USEL UR8, UR4, UR8, !UP2 ;  /* 0x0000000804087287 */ /* 0x000fe4000d000000 */
[----:B------:R-:W-:Y:S02]  /*15a0*/  @!UP0 USHF.R.U32.HI UR7, URZ, UR9, UR7 ;  /* 0x00000009ff078299 */ /* 0x000fe40008011607 */
[----:B------:R-:W-:Y:S02]  /*15b0*/  UIADD3 UR9, UPT, UPT, -UR8, URZ, URZ ;  /* 0x000000ff08097290 */ /* 0x000fe4000fffe1ff */
[----:B------:R-:W-:Y:S02]  /*15c0*/  @!UP0 USEL UR7, UR5, UR7, !UP2 ;  /* 0x0000000705078287 */ /* 0x000fe4000d000000 */
[----:B------:R-:W-:-:S02]  /*15d0*/  UIMAD UR9, UR21, UR9, UR4 ;  /* 0x00000009150972a4 */ /* 0x000fc4000f8e0204 */
[----:B------:R-:W-:Y:S02]  /*15e0*/  @!UP0 UIADD3 UR8, UPT, UPT, UR8, -UR7, URZ ;  /* 0x8000000708088290 */ /* 0x000fe4000fffe0ff */
[----:B------:R-:W-:Y:S02]  /*15f0*/  @!UP0 UIMAD UR6, UR9, UR6, UR7 ;  /* 0x00000006090682a4 */ /* 0x000fe4000f8e0207 */
[----:B------:R-:W-:Y:S02]  /*1600*/  @!UP0 UIMAD UR4, UR8, UR21, UR5 ;  /* 0x00000015080482a4 */ /* 0x000fe4000f8e0205 */
[----:B------:R-:W-:Y:S02]  /*1610*/  UIMAD UR16, UR27, UR11, UR16 ;  /* 0x0000000b1b1072a4 */ /* 0x000fe4000f8e0210 */
[----:B------:R-:W-:Y:S01]  /*1620*/  UIMAD UR20, UR4, UR14, UR20 ;  /* 0x0000000e041472a4 */ /* 0x000fe2000f8e0214 */
[----:B------:R-:W-:Y:S02]  /*1630*/  @!UP0 UMOV UR5, UR6 ;  /* 0x0000000600058c82 */ /* 0x000fe40008000000 */
[----:B------:R-:W-:-:S12]  /*1640*/  UIMAD UR16, UR5, UR27, UR16 ;  /* 0x0000001b051072a4 */ /* 0x000fd8000f8e0210 */
.L_x_18:
[----:B------:R-:W-:Y:S02]  /*1650*/  UISETP.NE.AND UP0, UPT, UR28, 0x1, UPT ;  /* 0x000000011c00788c */ /* 0x000fe4000bf05270 */
[----:B------:R-:W-:Y:S02]  /*1660*/  UISETP.NE.AND UP1, UPT, UR17, 0x2, UPT ;  /* 0x000000021100788c */ /* 0x000fe4000bf25270 */
[----:B------:R-:W-:-:S05]  /*1670*/  ULOP3.LUT UR21, UR26, 0xe00, URZ, 0xc0, !UPT ;  /* 0x00000e001a157892 */ /* 0x000fca000f8ec0ff */
[----:B------:R-:W-:Y:S07]  /*1680*/  BRA.U UP0, `(.L_x_19) ;  /* 0x0000000100447547 */ /* 0x000fee000b800000 */
[----:B------:R-:W1:Y:S01]  /*1690*/  LDCU.128 UR8, c[0x0][0xb10] ;  /* 0x00016200ff0877ac */ /* 0x000e620008000c00 */
[----:B------:R-:W2:Y:S01]  /*16a0*/  LDCU UR12, c[0x0][0xb0c] ;  /* 0x00016180ff0c77ac */ /* 0x000ea20008000800 */
[----:B------:R-:W3:Y:S01]  /*16b0*/  LDCU UR13, c[0x0][0xb20] ;  /* 0x00016400ff0d77ac */ /* 0x000ee20008000800 */
[----:B-1----:R-:W-:Y:S02]  /*16c0*/  UIMAD.WIDE.U32 UR6, UR16, UR8, URZ ;  /* 0x00000008100672a5 */ /* 0x002fe4000f8e00ff */
[----:B------:R-:W-:Y:S02]  /*16d0*/  UIMAD.WIDE.U32 UR4, UR20, UR11, URZ ;  /* 0x0000000b140472a5 */ /* 0x000fe4000f8e00ff */
[----:B--2---:R-:W-:Y:S02]  /*16e0*/  UISETP.NE.AND UP2, UPT, UR12, 0x1, UPT ;  /* 0x000000010c00788c */ /* 0x004fe4000bf45270 */
[----:B------:R-:W-:Y:S01]  /*16f0*/  UISETP.NE.AND UP0, UPT, UR10, 0x1, UPT ;  /* 0x000000010a00788c */ /* 0x000fe2000bf05270 */
[----:B------:R-:W-:-:S02]  /*1700*/  UMOV UR6, UR7 ;  /* 0x0000000700067c82 */ /* 0x000fc40008000000 */
[----:B------:R-:W-:Y:S01]  /*1710*/  UMOV UR4, UR5 ;  /* 0x0000000500047c82 */ /* 0x000fe20008000000 */
[----:B------:R-:W-:Y:S02]  /*1720*/  USHF.R.U32.HI UR6, URZ, UR9, UR6 ;  /* 0x00000009ff067299 */ /* 0x000fe40008011606 */
[----:B---3--:R-:W-:Y:S02]  /*1730*/  USHF.R.U32.HI UR4, URZ, UR13, UR4 ;  /* 0x0000000dff047299 */ /* 0x008fe40008011604 */
[----:B------:R-:W-:Y:S02]  /*1740*/  USEL UR5, UR16, UR6, !UP2 ;  /* 0x0000000610057287 */ /* 0x000fe4000d000000 */
[----:B------:R-:W-:-:S04]  /*1750*/  USEL UR4, UR20, UR4, !UP0 ;  /* 0x0000000414047287 */ /* 0x000fc8000c000000 */
[----:B------:R-:W-:Y:S02]  /*1760*/  UIADD3 UR6, UPT, UPT, UR5, -UR4, URZ ;  /* 0x8000000405067290 */ /* 0x000fe4000fffe0ff */
[----:B------:R-:W-:Y:S02]  /*1770*/  UIADD3 UR4, UPT, UPT, -UR5, UR4, URZ ;  /* 0x0000000405047290 */ /* 0x000fe4000fffe1ff */
[----:B------:R-:W-:Y:S02]  /*1780*/  UIMAD UR20, UR6, UR10, UR20 ;  /* 0x0000000a061472a4 */ /* 0x000fe4000f8e0214 */
[----:B------:R-:W-:-:S12]  /*1790*/  UIMAD UR16, UR4, UR12, UR16 ;  /* 0x0000000c041072a4 */ /* 0x000fd8000f8e0210 */
.L_x_19:
[----:B------:R-:W-:Y:S05]  /*17a0*/  BRA.U !UP5, `(.L_x_20) ;  /* 0x000000010d0c7547 */ /* 0x000fea000b800000 */
[----:B------:R-:W-:Y:S01]  /*17b0*/  UCGABAR_WAIT ;  /* 0x0000000000007dc7 */ /* 0x000fe20008000000 */
[----:B------:R-:W-:Y:S01]  /*17c0*/  CCTL.IVALL ;  /* 0x00000000ff00798f */ /* 0x000fe20002000000 */
[----:B------:R-:W-:Y:S05]  /*17d0*/  BRA `(.L_x_21) ;  /* 0x0000000000047947 */ /* 0x000fea0003800000 */
.L_x_20:
[----:B------:R-:W-:Y:S06]  /*17e0*/  BAR.SYNC.DEFER_BLOCKING 0x0 ;  /* 0x0000000000007b1d */ /* 0x000fec0000010000 */
.L_x_21:
[----:B------:R-:W-:Y:S05]  /*17f0*/  BRA.U UP1, `(.L_x_22) ;  /* 0x00000015010c7547 */ /* 0x000fea000b800000 */
[----:B------:R-:W1:Y:S01]  /*1800*/  LDCU UR6, c[0x0][0x38c] ;  /* 0x00007180ff0677ac */ /* 0x000e620008000800 */
[----:B------:R-:W-:Y:S01]  /*1810*/  PLOP3.LUT P1, PT, PT, PT, UP3, 0x80, 0x8 ;  /* 0x000000000008781c */ /* 0x000fe20003f2f038 */
[----:B------:R-:W-:Y:S01]  /*1820*/  IMAD.MOV.U32 R12, RZ, RZ, 0x1 ;  /* 0x00000001ff0c7424 */ /* 0x000fe200078e00ff */
[----:B------:R-:W-:Y:S01]  /*1830*/  ISETP.EQ.OR P2, PT, R0, RZ, P3 ;  /* 0x000000ff0000720c */ /* 0x000fe20001f42670 */
[----:B------:R-:W-:Y:S01]  /*1840*/  UISETP.NE.AND UP1, UPT, UR17, URZ, UPT ;  /* 0x000000ff1100728c */ /* 0x000fe2000bf25270 */
[----:B------:R-:W-:Y:S02]  /*1850*/  PLOP3.LUT P1, PT, P1, PT, PT, 0x8, 0x80 ;  /* 0x000000000080781c */ /* 0x000fe40000f2e170 */
[----:B------:R-:W-:Y:S01]  /*1860*/  CS2R R10, SRZ ;  /* 0x00000000000a7805 */ /* 0x000fe2000001ff00 */
[----:B------:R-:W-:Y:S01]  /*1870*/  IMAD.MOV.U32 R9, RZ, RZ, RZ ;  /* 0x000000ffff097224 */ /* 0x000fe200078e00ff */
[----:B------:R-:W2:Y:S01]  /*1880*/  LDCU UR39, c[0x0][0x370] ;  /* 0x00006e00ff2777ac */ /* 0x000ea20008000800 */
[----:B------:R-:W-:Y:S01]  /*1890*/  IMAD.MOV.U32 R8, RZ, RZ, 0x1 ;  /* 0x00000001ff087424 */ /* 0x000fe200078e00ff */
[----:B------:R-:W3:Y:S01]  /*18a0*/  LDCU.64 UR28, c[0x0][0x348] ;  /* 0x00006900ff1c77ac */ /* 0x000ee20008000a00 */
[----:B------:R-:W-:-:S02]  /*18b0*/  USHF.R.U32.HI UR43, URZ, 0x5, UR21 ;  /* 0x00000005ff2b7899 */ /* 0x000fc40008011615 */
[----:B-1----:R-:W-:Y:S02]  /*18c0*/  UIADD3 UR5, UPT, UPT, UR6, 0x1f, URZ ;  /* 0x0000001f06057890 */ /* 0x002fe4000fffe0ff */
[----:B------:R-:W-:Y:S02]  /*18d0*/  UIADD3 UR44, UPT, UPT, UR6, 0x3e, URZ ;  /* 0x0000003e062c7890 */ /* 0x000fe4000fffe0ff */
[----:B------:R-:W-:Y:S01]  /*18e0*/  USHF.R.S32.HI UR4, URZ, 0x1f, UR5 ;  /* 0x0000001fff047899 */ /* 0x000fe20008011405 */
[----:B------:R-:W1:Y:S03]  /*18f0*/  LDCU UR38, c[0x0][0x374] ;  /* 0x00006e80ff2677ac */ /* 0x000e660008000800 */
[----:B------:R-:W-:Y:S02]  /*1900*/  ULEA.HI UR4, UR4, UR5, URZ, 0x5 ;  /* 0x0000000504047291 */ /* 0x000fe4000f8f28ff */
[----:B------:R-:W-:-:S02]  /*1910*/  USEL UR25, UR46, 0x2, UP1 ;  /* 0x000000022e197887 */ /* 0x000fc40008800000 */
[----:B------:R-:W-:Y:S02]  /*1920*/  USHF.R.S32.HI UR41, URZ, 0x5, UR4 ;  /* 0x00000005ff297899 */ /* 0x000fe40008011404 */
[----:B------:R-:W-:Y:S02]  /*1930*/  UIADD3 UR4, UPT, UPT, UR6, -0x1, URZ ;  /* 0xffffffff06047890 */ /* 0x000fe4000fffe0ff */
[----:B------:R-:W-:Y:S02]  /*1940*/  UISETP.LT.U32.AND UP0, UPT, UR41, 0x6, UPT ;  /* 0x000000062900788c */ /* 0x000fe4000bf01070 */
[----:B------:R-:W-:Y:S02]  /*1950*/  UISETP.GE.U32.AND UP2, UPT, UR4, -0x3f, UPT ;  /* 0xffffffc10400788c */ /* 0x000fe4000bf46070 */
[----:B------:R-:W-:Y:S01]  /*1960*/  USEL UR40, UR41, 0x6, UP0 ;  /* 0x0000000629287887 */ /* 0x000fe20008000000 */
[----:B------:R-:W-:-:S03]  /*1970*/  UMOV UR5, URZ ;  /* 0x000000ff00057c82 */ /* 0x000fc60008000000 */
[----:B------:R-:W-:Y:S02]  /*1980*/  UIADD3 UR24, UPT, UPT, UR40, -0x1, URZ ;  /* 0xffffffff28187890 */ /* 0x000fe4000fffe0ff */
[----:B------:R-:W-:-:S03]  /*1990*/  UIADD3 UR42, UPT, UPT, UR41, -UR40, URZ ;  /* 0x80000028292a7290 */ /* 0x000fc6000fffe0ff */
[----:B------:R-:W-:-:S04]  /*19a0*/  @UP2 UIADD3 UR24, UPT, UPT, UR40, URZ, URZ ;  /* 0x000000ff28182290 */ /* 0x000fc8000fffe0ff */
[----:B-123--:R-:W-:-:S12]  /*19b0*/  UIADD3 UR24, UPT, UPT, UR24, 0x1, URZ ;  /* 0x0000000118187890 */ /* 0x00efd8000fffe0ff */
.L_x_42:
[----:B------:R-:W-:Y:S01]  /*19c0*/  UISETP.NE.AND UP0, UPT, UR52, URZ, UPT ;  /* 0x000000ff3400728c */ /* 0x000fe2000bf05270 */
[----:B------:R-:W1:Y:S08]  /*19d0*/  S2UR UR52, SR_CgaCtaId ;  /* 0x00000000003479c3 */ /* 0x000e700000008800 */
[----:B------:R-:W-:Y:S05]  /*19e0*/  BRA.U UP0, `(.L_x_23) ;  /* 0x0000000100347547 */ /* 0x000fea000b800000 */
[----:B------:R-:W2:Y:S01]  /*19f0*/  S2R R0, SR_CgaCtaId ;  /* 0x0000000000007919 */ /* 0x000ea20000008800 */
[----:B------:R-:W-:-:S04]  /*1a00*/  MOV R2, 0x400 ;  /* 0x0000040000027802 */ /* 0x000fc80000000f00 */
[----:B--2---:R-:W-:Y:S02]  /*1a10*/  LEA R0, R0, R2, 0x18 ;  /* 0x0000000200007211 */ /* 0x004fe400078ec0ff */
[----:B------:R-:W-:-:S03]  /*1a20*/  SHF.L.U32 R2, R8, 0x1f, RZ ;  /* 0x0000001f08027819 */ /* 0x000fc600000006ff */
[----:B------:R-:W-:-:S04]  /*1a30*/  IMAD R0, R9, 0x8, R0 ;  /* 0x0000000809007824 */ /* 0x000fc800078e0200 */
[----:B------:R-:W2:Y:S02]  /*1a40*/  SYNCS.PHASECHK.TRANS64.TRYWAIT P0, [R0+URZ+0x120], R2 ;  /* 0x00012002000075a7 */ /* 0x000ea400080011ff */
[----:B--2---:R-:W-:Y:S05]  /*1a50*/  @!P0 BRA `(.L_x_24) ;  /* 0x0000009c00388947 */ /* 0x004fea0003800000 */
.L_x_176:
[----:B------:R-:W-:Y:S01]  /*1a60*/  VIADD R9, R9, 0x1 ;  /* 0x0000000109097836 */ /* 0x000fe20000000000 */
[----:B------:R2:W-:Y:S04]  /*1a70*/  SYNCS.ARRIVE.TRANS64.A1T0 RZ, [R0+URZ+0x110], RZ ;  /* 0x000110ff00ff79a7 */ /* 0x0005e800081000ff */
[----:B------:R-:W-:-:S04]  /*1a80*/  ISETP.NE.AND P0, PT, R9, 0x2, PT ;  /* 0x000000020900780c */ /* 0x000fc80003f05270 */
[----:B------:R-:W-:Y:S02]  /*1a90*/  SEL R9, R9, RZ, P0 ;  /* 0x000000ff09097207 */ /* 0x000fe40000000000 */
[----:B--2---:R-:W-:-:S04]  /*1aa0*/  SEL R0, RZ, 0x1, P0 ;  /* 0x00000001ff007807 */ /* 0x004fc80000000000 */
[----:B------:R-:W-:-:S07]  /*1ab0*/  LOP3.LUT R8, R8, R0, RZ, 0x3c, !PT ;  /* 0x0000000008087212 */ /* 0x000fce00078e3cff */
.L_x_23:
[----:B------:R-:W-:Y:S01]  /*1ac0*/  UMOV UR6, 0x400 ;  /* 0x0000040000067882 */ /* 0x000fe20000000000 */
[----:B------:R-:W-:Y:S01]  /*1ad0*/  SHF.L.U32 R0, R12, 0x1f, RZ ;  /* 0x0000001f0c007819 */ /* 0x000fe200000006ff */
[----:B-1----:R-:W-:Y:S02]  /*1ae0*/  ULEA UR6, UR52, UR6, 0x18 ;  /* 0x0000000634067291 */ /* 0x002fe4000f8ec0ff */
[----:B------:R-:W-:Y:S02]  /*1af0*/  UISETP.GE.U32.AND UP0, UPT, UR44, 0x3f, UPT ;  /* 0x0000003f2c00788c */ /* 0x000fe4000bf06070 */
[----:B------:R-:W-:Y:S02]  /*1b00*/  ULEA UR4, UR5, UR6, 0x3 ;  /* 0x0000000605047291 */ /* 0x000fe4000f8e18ff */
[----:B------:R-:W-:Y:S02]  /*1b10*/  USHF.L.U32 UR11, UR20, 0x7, URZ ;  /* 0x00000007140b7899 */ /* 0x000fe400080006ff */
[----:B------:R-:W-:Y:S01]  /*1b20*/  ULEA UR35, UR16, UR43, 0x7 ;  /* 0x0000002b10237291 */ /* 0x000fe2000f8e38ff */
[----:B------:R-:W-:-:S04]  /*1b30*/  UMOV UR13, URZ ;  /* 0x000000ff000d7c82 */ /* 0x000fc80008000000 */
[----:B------:R1:W2:Y:S01]  /*1b40*/  SYNCS.PHASECHK.TRANS64.TRYWAIT P0, [UR4+0x30], R0 ;  /* 0x00003000ff0075a7 */ /* 0x0002a20008001104 */
[----:B------:R-:W-:Y:S06]  /*1b50*/  BRA.U !UP0, `(.L_x_25) ;  /* 0x0000000108bc7547 */ /* 0x000fec000b800000 */
[----:B------:R-:W-:Y:S01]  /*1b60*/  UMOV UR7, URZ ;  /* 0x000000ff00077c82 */ /* 0x000fe20008000000 */
[----:B------:R-:W-:-:S05]  /*1b70*/  UMOV UR4, UR5 ;  /* 0x0000000500047c82 */ /* 0x000fca0008000000 */
.L_x_31:
[----:B------:R-:W-:Y:S01]  /*1b80*/  ULEA UR33, UR4, UR6, 0x3 ;  /* 0x0000000604217291 */ /* 0x000fe2000f8e18ff */
[----:B--2---:R-:W-:Y:S01]  /*1b90*/  @!P3 MOV R2, 0x8000 ;  /* 0x000080000002b802 */ /* 0x004fe20000000f00 */
[----:B--2-4-:R-:W-:Y:S10]  /*1ba0*/  @P0 BRA `(.L_x_26) ;  /* 0x00000000000c0947 */ /* 0x014ff40003800000 */
[----:B------:R-:W-:-:S04]  /*1bb0*/  SHF.L.U32 R3, R12, 0x1f, RZ ;  /* 0x0000001f0c037819 */ /* 0x000fc800000006ff */
[----:B------:R-:W2:Y:S02]  /*1bc0*/  SYNCS.PHASECHK.TRANS64.TRYWAIT P0, [UR33+0x30], R3 ;  /* 0x00003003ff0075a7 */ /* 0x000ea40008001121 */
[----:B--2---:R-:W-:Y:S05]  /*1bd0*/  @!P0 BRA `(.L_x_27) ;  /* 0x0000009800ec8947 */ /* 0x004fea0003800000 */
.L_x_26:
[----:B------:R2:W-:Y:S01]  /*1be0*/  @!P3 SYNCS.ARRIVE.TRANS64 RZ, [UR33], R2 ;  /* 0x00000002ffffb9a7 */ /* 0x0005e20008000021 */
[----:B------:R-:W-:-:S04]  /*1bf0*/  ULOP3.LUT UR5, UR25, 0x2, URZ, 0xfc, !UPT ;  /* 0x0000000219057892 */ /* 0x000fc8000f8efcff */
[----:B------:R-:W-:-:S09]  /*1c00*/  UISETP.NE.AND UP0, UPT, UR5, 0x2, UPT ;  /* 0x000000020500788c */ /* 0x000fd2000bf05270 */
[----:B------:R-:W-:Y:S05]  /*1c10*/  BRA.U UP0, `(.L_x_28) ;  /* 0x0000000100047547 */ /* 0x000fea000b800000 */
[----:B------:R-:W-:Y:S05]  /*1c20*/  BPT.TRAP 0x1 ;  /* 0x000000040000795c */ /* 0x000fea0000300000 */
.L_x_28:
[----:B------:R-:W-:Y:S04]  /*1c30*/  BSSY.RECONVERGENT B0, `(.L_x_29) ;  /* 0x0000003000007945 */ /* 0x000fe80003800200 */
[----:B------:R-:W-:Y:S05]  /*1c40*/  @P2 BRA `(.L_x_30) ;  /* 0x0000000000042947 */ /* 0x000fea0003800000 */
[----:B------:R-:W-:Y:S05]  /*1c50*/  BPT.TRAP 0x1 ;  /* 0x000000040000795c */ /* 0x000fea0000300000 */
.L_x_30:
[----:B------:R-:W-:Y:S05]  /*1c60*/  BSYNC.RECONVERGENT B0 ;  /* 0x0000000000007941 */ /* 0x000fea0003800200 */
.L_x_29:
[----:B------:R-:W-:Y:S02]  /*1c70*/  UIADD3 UR5, UPT, UPT, UR4, 0x1, URZ ;  /* 0x0000000104057890 */ /* 0x000fe4000fffe0ff */
[----:B------:R-:W-:Y:S02]  /*1c80*/  UIADD3 UR16, UP1, UPT, UR28, 0x80, URZ ;  /* 0x000000801c107890 */ /* 0x000fe4000ff3e0ff */
[----:B------:R-:W-:Y:S02]  /*1c90*/  UISETP.NE.AND UP0, UPT, UR5, 0x6, UPT ;  /* 0x000000060500788c */ /* 0x000fe4000bf05270 */
[----:B------:R-:W-:Y:S02]  /*1ca0*/  USHF.L.U32 UR34, UR7, 0x5, URZ ;  /* 0x0000000507227899 */ /* 0x000fe400080006ff */
[----:B------:R-:W-:Y:S02]  /*1cb0*/  USEL UR9, URZ, 0x1, UP0 ;  /* 0x00000001ff097887 */ /* 0x000fe40008000000 */
[----:B------:R-:W-:-:S02]  /*1cc0*/  USEL UR5, UR5, URZ, UP0 ;  /* 0x000000ff05057287 */ /* 0x000fc40008000000 */
[----:B------:R-:W-:Y:S02]  /*1cd0*/  UIADD3 UR14, UP0, UPT, UR28, 0x180, URZ ;  /* 0x000001801c0e7890 */ /* 0x000fe4000ff1e0ff */
[----:B------:R-:W-:Y:S01]  /*1ce0*/  ULEA UR8, UR5, UR6, 0x3 ;  /* 0x0000000605087291 */ /* 0x000fe2000f8e18ff */
[----:B------:R-:W-:Y:S01]  /*1cf0*/  LOP3.LUT R12, R12, UR9, RZ, 0x3c, !PT ;  /* 0x000000090c0c7c12 */ /* 0x000fe2000f8e3cff */
[----:B------:R-:W-:Y:S02]  /*1d00*/  UIADD3.X UR17, UPT, UPT, URZ, UR29, URZ, UP1, !UPT ;  /* 0x0000001dff117290 */ /* 0x000fe40008ffe4ff */
[----:B------:R-:W-:Y:S01]  /*1d10*/  UIADD3.X UR15, UPT, UPT, URZ, UR29, URZ, UP0, !UPT ;  /* 0x0000001dff0f7290 */ /* 0x000fe200087fe4ff */
[----:B-1----:R-:W-:Y:S01]  /*1d20*/  SHF.L.U32 R0, R12, 0x1f, RZ ;  /* 0x0000001f0c007819 */ /* 0x002fe200000006ff */
[----:B------:R-:W-:Y:S01]  /*1d30*/  UMOV UR18, 0x0 ;  /* 0x0000000000127882 */ /* 0x000fe20000000000 */
[----:B------:R-:W-:Y:S01]  /*1d40*/  UMOV UR19, 0x10000000 ;  /* 0x1000000000137882 */ /* 0x000fe20000000000 */
[----:B------:R-:W-:Y:S01]  /*1d50*/  UMOV UR12, UR36 ;  /* 0x00000024000c7c82 */ /* 0x000fe20008000000 */
[----:B------:R3:W4:Y:S01]  /*1d60*/  SYNCS.PHASECHK.TRANS64.TRYWAIT P0, [UR8+0x30], R0 ;  /* 0x00003000ff0075a7 */ /* 0x0007220008001108 */
[----:B------:R-:W-:Y:S01]  /*1d70*/  USHF.L.U32 UR8, UR4, 0xe, URZ ;  /* 0x0000000e04087899 */ /* 0x000fe200080006ff */
[----:B------:R-:W-:-:S02]  /*1d80*/  UMOV UR9, UR33 ;  /* 0x0000002100097c82 */ /* 0x000fc40008000000 */
[----:B------:R-:W-:Y:S01]  /*1d90*/  UMOV UR4, 0xff0000 ;  /* 0x00ff000000047882 */ /* 0x000fe20000000000 */
[----:B------:R-:W-:Y:S02]  /*1da0*/  ULEA UR32, UR21, UR8, 0x2 ;  /* 0x0000000815207291 */ /* 0x000fe4000f8e10ff */
[----:B------:R-:W-:Y:S02]  /*1db0*/  UIADD3 UR8, UPT, UPT, UR6, 0x20400, UR8 ;  /* 0x0002040006087890 */ /* 0x000fe4000fffe008 */
[----:B------:R-:W-:Y:S01]  /*1dc0*/  UIADD3 UR32, UPT, UPT, UR6, 0x8400, UR32 ;  /* 0x0000840006207890 */ /* 0x000fe2000fffe020 */
[----:B------:R-:W-:Y:S01]  /*1dd0*/  UMOV UR10, UR34 ;  /* 0x00000022000a7c82 */ /* 0x000fe20008000000 */
[----:B------:R-:W-:Y:S01]  /*1de0*/  UIADD3 UR7, UPT, UPT, UR7, 0x1, URZ ;  /* 0x0000000107077890 */ /* 0x000fe2000fffe0ff */
[----:B------:R-:W-:-:S03]  /*1df0*/  UMOV UR13, UR24 ;  /* 0x00000018000d7c82 */ /* 0x000fc60008000000 */
[----:B------:R-:W-:-:S03]  /*1e00*/  UISETP.NE.AND UP0, UPT, UR7, UR24, UPT ;  /* 0x000000180700728c */ /* 0x000fc6000bf05270 */
[----:B------:R1:W-:Y:S01]  /*1e10*/  UTMALDG.3D.MULTICAST [UR32], [UR16], UR4, desc[UR18] ;  /* 0x00001220100073b4 */ /* 0x0003e20008011804 */
[----:B------:R3:W-:Y:S01]  /*1e20*/  UTMALDG.3D [UR8], [UR14], desc[UR18] ;  /* 0x000012080e0075b4 */ /* 0x0007e20008011000 */
[----:B-1----:R-:W-:-:S04]  /*1e30*/  UMOV UR4, UR5 ;  /* 0x0000000500047c82 */ /* 0x002fc80008000000 */
[----:B---3--:R-:W-:Y:S05]  /*1e40*/  BRA.U UP0, `(.L_x_31) ;  /* 0xfffffffd004c7547 */ /* 0x008fea000b83ffff */
.L_x_25:
[----:B------:R-:W-:Y:S01]  /*1e50*/  ULEA UR4, UR5, UR6, 0x3 ;  /* 0x0000000605047291 */ /* 0x000fe2000f8e18ff */
[----:B-1----:R-:W-:Y:S01]  /*1e60*/  SHF.L.U32 R0, R12, 0x1f, RZ ;  /* 0x0000001f0c007819 */ /* 0x002fe200000006ff */
[----:B------:R-:W-:Y:S01]  /*1e70*/  @!P1 SYNCS.ARRIVE.TRANS64.A1T0 RZ, [UR6+0xa8], RZ ;  /* 0x0000a8ffffff99a7 */ /* 0x000fe20008100006 */
[----:B------:R-:W-:-:S06]  /*1e80*/  UISETP.GT.AND UP0, UPT, UR41, UR40, UPT ;  /* 0x000000282900728c */ /* 0x000fcc000bf04270 */
[----:B--2-4-:R1:W2:Y:S03]  /*1e90*/  SYNCS.PHASECHK.TRANS64.TRYWAIT P0, [UR4+0x30], R0 ;  /* 0x00003000ff0075a7 */ /* 0x0142a60008001104 */
[----:B------:R-:W-:Y:S05]  /*1ea0*/  BRA.U !UP0, `(.L_x_32) ;  /* 0x0000000108c07547 */ /* 0x000fea000b800000 */
[----:B------:R-:W-:Y:S01]  /*1eb0*/  UIADD3 UR26, UPT, UPT, UR42, UR13, URZ ;  /* 0x0000000d2a1a7290 */ /* 0x000fe2000fffe0ff */
[----:B------:R-:W-:-:S11]  /*1ec0*/  UMOV UR4, UR5 ;  /* 0x0000000500047c82 */ /* 0x000fd60008000000 */
.L_x_38:
[----:B------:R-:W-:Y:S01]  /*1ed0*/  ULEA UR17, UR4, UR6, 0x3 ;  /* 0x0000000604117291 */ /* 0x000fe2000f8e18ff */
[----:B--2---:R-:W-:Y:S01]  /*1ee0*/  @!P3 MOV R2, 0x8000 ;  /* 0x000080000002b802 */ /* 0x004fe20000000f00 */
[----:B--2-4-:R-:W-:Y:S10]  /*1ef0*/  @P0 BRA `(.L_x_33) ;  /* 0x00000000000c0947 */ /* 0x014ff40003800000 */
[----:B------:R-:W-:-:S04]  /*1f00*/  SHF.L.U32 R3, R12, 0x1f, RZ ;  /* 0x0000001f0c037819 */ /* 0x000fc800000006ff */
[----:B------:R-:W2:Y:S02]  /*1f10*/  SYNCS.PHASECHK.TRANS64.TRYWAIT P0, [UR17+0x30], R3 ;  /* 0x00003003ff0075a7 */ /* 0x000ea40008001111 */
[----:B--2---:R-:W-:Y:S05]  /*1f20*/  @!P0 BRA `(.L_x_34) ;  /* 0x0000009800308947 */ /* 0x004fea0003800000 */
.L_x_33:
[----:B------:R2:W-:Y:S01]  /*1f30*/  @!P3 SYNCS.ARRIVE.TRANS64 RZ, [UR17], R2 ;  /* 0x00000002ffffb9a7 */ /* 0x0005e20008000011 */
[----:B------:R-:W-:-:S04]  /*1f40*/  ULOP3.LUT UR5, UR25, 0x2, URZ, 0xfc, !UPT ;  /* 0x0000000219057892 */ /* 0x000fc8000f8efcff */
[----:B------:R-:W-:-:S09]  /*1f50*/  UISETP.NE.AND UP0, UPT, UR5, 0x2, UPT ;  /* 0x000000020500788c */ /* 0x000fd2000bf05270 */
[----:B------:R-:W-:Y:S05]  /*1f60*/  BRA.U UP0, `(.L_x_35) ;  /* 0x0000000100047547 */ /* 0x000fea000b800000 */
[----:B------:R-:W-:Y:S05]  /*1f70*/  BPT.TRAP 0x1 ;  /* 0x000000040000795c */ /* 0x000fea0000300000 */
.L_x_35:
[----:B------:R-:W-:Y:S04]  /*1f80*/  BSSY.RECONVERGENT B0, `(.L_x_36) ;  /* 0x0000003000007945 */ /* 0x000fe80003800200 */
[----:B------:R-:W-:Y:S05]  /*1f90*/  @P2 BRA `(.L_x_37) ;  /* 0x0000000000042947 */ /* 0x000fea0003800000 */
[----:B------:R-:W-:Y:S05]  /*1fa0*/  BPT.TRAP 0x1 ;  /* 0x000000040000795c */ /* 0x000fea0000300000 */
.L_x_37:
[----:B------:R-:W-:Y:S05]  /*1fb0*/  BSYNC.RECONVERGENT B0 ;  /* 0x0000000000007941 */ /* 0x000fea0003800200 */
.L_x_36:
[----:B------:R-:W-:Y:S02]  /*1fc0*/  UIADD3 UR5, UPT, UPT, UR4, 0x1, URZ ;  /* 0x0000000104057890 */ /* 0x000fe4000fffe0ff */
[----:B------:R-:W-:Y:S02]  /*1fd0*/  UIADD3 UR14, UP1, UPT, UR28, 0x80, URZ ;  /* 0x000000801c0e7890 */ /* 0x000fe4000ff3e0ff */
[----:B------:R-:W-:Y:S02]  /*1fe0*/  UISETP.NE.AND UP0, UPT, UR5, 0x6, UPT ;  /* 0x000000060500788c */ /* 0x000fe4000bf05270 */
[----:B------:R-:W-:Y:S02]  /*1ff0*/  USHF.L.U32 UR18, UR13, 0x5, URZ ;  /* 0x000000050d127899 */ /* 0x000fe400080006ff */
[----:B------:R-:W-:Y:S02]  /*2000*/  USEL UR8, URZ, 0x1, UP0 ;  /* 0x00000001ff087887 */ /* 0x000fe40008000000 */
[----:B------:R-:W-:-:S02]  /*2010*/  USEL UR5, UR5, URZ, UP0 ;  /* 0x000000ff05057287 */ /* 0x000fc40008000000 */
[----:B------:R-:W-:Y:S02]  /*2020*/  UIADD3 UR22, UP0, UPT, UR28, 0x180, URZ ;  /* 0x000001801c167890 */ /* 0x000fe4000ff1e0ff */
[----:B------:R-:W-:Y:S01]  /*2030*/  LOP3.LUT R12, R12, UR8, RZ, 0x3c, !PT ;  /* 0x000000080c0c7c12 */ /* 0x000fe2000f8e3cff */
[----:B------:R-:W-:Y:S02]  /*2040*/  USHF.L.U32 UR8, UR4, 0xe, URZ ;  /* 0x0000000e04087899 */ /* 0x000fe400080006ff */
[----:B------:R-:W-:Y:S01]  /*2050*/  ULEA UR7, UR5, UR6, 0x3 ;  /* 0x0000000605077291 */ /* 0x000fe2000f8e18ff */
[----:B-1----:R-:W-:Y:S01]  /*2060*/  SHF.L.U32 R0, R12, 0x1f, RZ ;  /* 0x0000001f0c007819 */ /* 0x002fe200000006ff */
[----:B------:R-:W-:Y:S02]  /*2070*/  ULEA UR16, UR21, UR8, 0x2 ;  /* 0x0000000815107291 */ /* 0x000fe4000f8e10ff */
[----:B------:R-:W-:Y:S02]  /*2080*/  UIADD3.X UR15, UPT, UPT, URZ, UR29, URZ, UP1, !UPT ;  /* 0x0000001dff0f7290 */ /* 0x000fe40008ffe4ff */
[----:B------:R-:W-:-:S02]  /*2090*/  UIADD3 UR16, UPT, UPT, UR6, 0x8400, UR16 ;  /* 0x0000840006107890 */ /* 0x000fc4000fffe010 */
[----:B------:R-:W-:Y:S01]  /*20a0*/  UIADD3 UR8, UPT, UPT, UR6, 0x20400, UR8 ;  /* 0x0002040006087890 */ /* 0x000fe2000fffe008 */
[----:B------:R3:W4:Y:S01]  /*20b0*/  SYNCS.PHASECHK.TRANS64.TRYWAIT P0, [UR7+0x30], R0 ;  /* 0x00003000ff0075a7 */ /* 0x0007220008001107 */
[----:B------:R-:W-:Y:S01]  /*20c0*/  UIADD3.X UR23, UPT, UPT, URZ, UR29, URZ, UP0, !UPT ;  /* 0x0000001dff177290 */ /* 0x000fe200087fe4ff */
[----:B------:R-:W-:Y:S01]  /*20d0*/  UMOV UR4, 0xff0000 ;  /* 0x00ff000000047882 */ /* 0x000fe20000000000 */
[----:B------:R-:W-:Y:S01]  /*20e0*/  UMOV UR30, 0x0 ;  /* 0x00000000001e7882 */ /* 0x000fe20000000000 */
[----:B------:R-:W-:Y:S01]  /*20f0*/  UMOV UR31, 0x10000000 ;  /* 0x10000000001f7882 */ /* 0x000fe20000000000 */
[----:B------:R-:W-:Y:S01]  /*2100*/  UMOV UR19, UR35 ;  /* 0x0000002300137c82 */ /* 0x000fe20008000000 */
[----:B------:R-:W-:Y:S01]  /*2110*/  UMOV UR20, UR36 ;  /* 0x0000002400147c82 */ /* 0x000fe20008000000 */
[----:B------:R-:W-:Y:S01]  /*2120*/  UMOV UR12, UR36 ;  /* 0x00000024000c7c82 */ /* 0x000fe20008000000 */
[----:B------:R-:W-:Y:S01]  /*2130*/  UMOV UR9, UR17 ;  /* 0x0000001100097c82 */ /* 0x000fe20008000000 */
[----:B------:R-:W-:Y:S01]  /*2140*/  UMOV UR10, UR18 ;  /* 0x00000012000a7c82 */ /* 0x000fe20008000000 */
[----:B------:R1:W-:Y:S01]  /*2150*/  UTMALDG.3D.MULTICAST [UR16], [UR14], UR4, desc[UR30] ;  /* 0x00001e100e0073b4 */ /* 0x0003e20008011804 */
[----:B------:R-:W-:-:S04]  /*2160*/  UIADD3 UR13, UPT, UPT, UR13, 0x1, URZ ;  /* 0x000000010d0d7890 */ /* 0x000fc8000fffe0ff */
[----:B------:R-:W-:Y:S01]  /*2170*/  UISETP.NE.AND UP0, UPT, UR13, UR26, UPT ;  /* 0x0000001a0d00728c */ /* 0x000fe2000bf05270 */
[----:B------:R3:W-:Y:S01]  /*2180*/  UTMALDG.3D [UR8], [UR22], desc[UR30] ;  /* 0x00001e08160075b4 */ /* 0x0007e20008011000 */
[----:B-1----:R-:W-:-:S07]  /*2190*/  UMOV UR4, UR5 ;  /* 0x0000000500047c82 */ /* 0x002fce0008000000 */
[----:B---3--:R-:W-:Y:S05]  /*21a0*/  BRA.U UP0, `(.L_x_38) ;  /* 0xfffffffd00487547 */ /* 0x008fea000b83ffff */
.L_x_32:
[C---:B------:R-:W-:Y:S01]  /*21b0*/  LEA R3, R11.reuse, UR6, 0x3 ;  /* 0x000000060b037c11 */ /* 0x040fe2000f8e18ff */
[----:B------:R-:W-:Y:S01]  /*21c0*/  NOP ;  /* 0x0000000000007918 */ /* 0x000fe20000000000 */
[----:B-1----:R-:W-:Y:S02]  /*21d0*/  SHF.L.U32 R0, R10, 0x1f, RZ ;  /* 0x0000001f0a007819 */ /* 0x002fe400000006ff */
[----:B------:R-:W-:Y:S02]  /*21e0*/  LEA R4, R11, UR6, 0x4 ;  /* 0x000000060b047c11 */ /* 0x000fe4000f8e20ff */
[----:B--2-4-:R-:W1:Y:S02]  /*21f0*/  SYNCS.PHASECHK.TRANS64.TRYWAIT P0, [R3+URZ+0xb0], R0 ;  /* 0x0000b000030075a7 */ /* 0x014e6400080011ff */
[----:B-1----:R-:W-:Y:S05]  /*2200*/  @!P0 BRA `(.L_x_39) ;  /* 0x0000009400908947 */ /* 0x002fea0003800000 */
.L_x_179:
[----:B------:R-:W2:Y:S01]  /*2210*/  LDS.128 R4, [R4+0x140] ;  /* 0x0001400004047984 */ /* 0x000ea20000000c00 */
[----:B------:R-:W-:Y:S01]  /*2220*/  UISETP.GE.AND UP0, UPT, UR45, 0x1, UPT ;  /* 0x000000012d00788c */ /* 0x000fe2000bf06270 */
[----:B------:R-:W-:Y:S01]  /*2230*/  @!PT LDS RZ, [RZ] ;  /* 0x00000000fffff984 */ /* 0x000fe20000000800 */
[----:B------:R-:W-:Y:S01]  /*2240*/  @!PT LDS RZ, [RZ] ;  /* 0x00000000fffff984 */ /* 0x000fe20000000800 */
[----:B------:R-:W-:Y:S01]  /*2250*/  @!PT LDS RZ, [RZ] ;  /* 0x00000000fffff984 */ /* 0x000fe20000000800 */
[----:B------:R-:W-:Y:S01]  /*2260*/  @!PT LDS RZ, [RZ] ;  /* 0x00000000fffff984 */ /* 0x000fe20000000800 */
[----:B------:R3:W-:Y:S06]  /*2270*/  MEMBAR.ALL.CTA ;  /* 0x0000000000007992 */ /* 0x0007ec0000008000 */
[----:B---3--:R-:W3:Y:S01]  /*2280*/  FENCE.VIEW.ASYNC.S ;  /* 0x00000000000073c6 */ /* 0x008ee20000000000 */
[----:B--2---:R-:W-:-:S13]  /*2290*/  LOP3.LUT P0, RZ, R6, 0x1, RZ, 0xc0, !PT ;  /* 0x0000000106ff7812 */ /* 0x004fda000780c0ff */
[----:B---3--:R-:W-:Y:S01]  /*22a0*/  VOTEU.ANY UP1, P0 ;  /* 0x0000000000ff7886 */ /* 0x008fe20000020100 */
[----:B------:R-:W-:-:S13]  /*22b0*/  PLOP3.LUT P0, PT, PT, PT, UP1, 0x80, 0x8 ;  /* 0x000000000008781c */ /* 0x000fda0003f0f018 */
[----:B-1----:R-:W-:Y:S02]  /*22c0*/  @P0 LOP3.LUT R0, R5, 0xffff, RZ, 0xc0, !PT ;  /* 0x0000ffff05000812 */ /* 0x002fe400078ec0ff */
[----:B------:R-:W-:Y:S02]  /*22d0*/  @P0 MOV R2, R4 ;  /* 0x0000000400020202 */ /* 0x000fe40000000f00 */
[----:B------:R-:W-:Y:S01]  /*22e0*/  @P0 R2UR UR7, R0 ;  /* 0x00000000000702ca */ /* 0x000fe200000e0000 */
[----:B------:R-:W-:Y:S01]  /*22f0*/  VIADD R0, R3, 0xc0 ;  /* 0x000000c003007836 */ /* 0x000fe20000000000 */
[----:B------:R-:W-:Y:S02]  /*2300*/  @P0 SHF.R.U32.HI R4, RZ, 0x10, R5 ;  /* 0x00000010ff040819 */ /* 0x000fe40000011605 */
[----:B------:R-:W-:Y:S02]  /*2310*/  @P0 R2UR UR8, R2 ;  /* 0x00000000020802ca */ /* 0x000fe400000e0000 */
[----:B------:R-:W-:-:S02]  /*2320*/  PRMT R0, RZ, 0x654, R0 ;  /* 0x00000654ff007816 */ /* 0x000fc40000000000 */
[----:B------:R-:W-:Y:S02]  /*2330*/  @P0 R2UR UR4, R4 ;  /* 0x00000000040402ca */ /* 0x000fe400000e0000 */
[----:B------:R1:W-:Y:S03]  /*2340*/  SYNCS.ARRIVE.TRANS64.RED.A1T0 RZ, [R0+URZ], RZ ;  /* 0x000000ff00ff79a7 */ /* 0x0003e600081004ff */
[----:B------:R-:W-:-:S04]  /*2350*/  @UP1 UMOV UR27, UR7 ;  /* 0x00000007001b1c82 */ /* 0x000fc80008000000 */
[----:B------:R-:W-:-:S04]  /*2360*/  @UP1 UMOV UR37, UR8 ;  /* 0x0000000800251c82 */ /* 0x000fc80008000000 */
[----:B------:R-:W-:Y:S01]  /*2370*/  @UP1 UMOV UR36, UR4 ;  /* 0x0000000400241c82 */ /* 0x000fe20008000000 */
[----:B------:R-:W-:Y:S05]  /*2380*/  BRA.U !UP0, `(.L_x_40) ;  /* 0x0000000108d47547 */ /* 0x000fea000b800000 */
[----:B------:R-:W2:Y:S01]  /*2390*/  LDCU.128 UR12, c[0x0][0xb10] ;  /* 0x00016200ff0c77ac */ /* 0x000ea20008000c00 */
[----:B------:R-:W3:Y:S01]  /*23a0*/  LDCU UR26, c[0x0][0xb20] ;  /* 0x00016400ff1a77ac */ /* 0x000ee20008000800 */
[----:B------:R-:W4:Y:S01]  /*23b0*/  LDCU UR20, c[0x0][0xb0c] ;  /* 0x00016180ff1477ac */ /* 0x000f220008000800 */
[----:B------:R-:W1:Y:S01]  /*23c0*/  LDCU.64 UR10, c[0x0][0xb28] ;  /* 0x00016500ff0a77ac */ /* 0x000e620008000a00 */
[----:B------:R-:W-:Y:S02]  /*23d0*/  UISETP.NE.AND UP3, UPT, UR45, 0x1, UPT ;  /* 0x000000012d00788c */ /* 0x000fe4000bf65270 */
[----:B--2---:R-:W-:Y:S02]  /*23e0*/  UIMAD.WIDE.U32 UR16, UR38, UR15, URZ ;  /* 0x0000000f261072a5 */ /* 0x004fe4000f8e00ff */
[----:B------:R-:W-:Y:S02]  /*23f0*/  UIMAD.WIDE.U32 UR8, UR39, UR12, URZ ;  /* 0x0000000c270872a5 */ /* 0x000fe4000f8e00ff */
[----:B------:R-:W-:-:S02]  /*2400*/  UISETP.NE.AND UP0, UPT, UR14, 0x1, UPT ;  /* 0x000000010e00788c */ /* 0x000fc4000bf05270 */
[----:B------:R-:W-:Y:S01]  /*2410*/  UIMAD.WIDE.U32 UR22, UR27, UR15, URZ ;  /* 0x0000000f1b1672a5 */ /* 0x000fe2000f8e00ff */
[----:B------:R-:W-:Y:S02]  /*2420*/  UMOV UR16, UR17 ;  /* 0x0000001100107c82 */ /* 0x000fe40008000000 */
[----:B------:R-:W-:Y:S01]  /*2430*/  UMOV UR8, UR9 ;  /* 0x0000000900087c82 */ /* 0x000fe20008000000 */
[----:B---3--:R-:W-:Y:S02]  /*2440*/  USHF.R.U32.HI UR16, URZ, UR26, UR16 ;  /* 0x0000001aff107299 */ /* 0x008fe40008011610 */
[----:B----4-:R-:W-:Y:S02]  /*2450*/  UISETP.NE.AND UP2, UPT, UR20, 0x1, UPT ;  /* 0x000000011400788c */ /* 0x010fe4000bf45270 */
[----:B------:R-:W-:Y:S02]  /*2460*/  USHF.R.U32.HI UR8, URZ, UR13, UR8 ;  /* 0x0000000dff087299 */ /* 0x000fe40008011608 */
[----:B------:R-:W-:-:S02]  /*2470*/  USEL UR7, UR38, UR16, !UP0 ;  /* 0x0000001026077287 */ /* 0x000fc4000c000000 */
[----:B------:R-:W-:Y:S02]  /*2480*/  USEL UR8, UR39, UR8, !UP2 ;  /* 0x0000000827087287 */ /* 0x000fe4000d000000 */
[----:B-1----:R-:W-:Y:S01]  /*2490*/  UIMAD.WIDE.U32 UR16, UR7, UR10, URZ ;  /* 0x0000000a071072a5 */ /* 0x002fe2000f8e00ff */
[----:B------:R-:W-:Y:S01]  /*24a0*/  UMOV UR4, UR23 ;  /* 0x0000001700047c82 */ /* 0x000fe20008000000 */
[----:B------:R-:W-:Y:S02]  /*24b0*/  UIMAD.WIDE.U32 UR18, UR37, UR12, URZ ;  /* 0x0000000c251272a5 */ /* 0x000fe4000f8e00ff */
[----:B------:R-:W-:-:S03]  /*24c0*/  UIMAD.WIDE.U32 UR22, UR8, UR10, URZ ;  /* 0x0000000a081672a5 */ /* 0x000fc6000f8e00ff */
[----:B------:R-:W-:Y:S01]  /*24d0*/  UMOV UR16, UR17 ;  /* 0x0000001100107c82 */ /* 0x000fe20008000000 */
[----:B------:R-:W-:Y:S02]  /*24e0*/  USHF.R.U32.HI UR4, URZ, UR26, UR4 ;  /* 0x0000001aff047299 */ /* 0x000fe40008011604 */
[----:B------:R-:W-:Y:S01]  /*24f0*/  @UP3 USHF.R.U32.HI UR7, URZ, UR11, UR16 ;  /* 0x0000000bff073299 */ /* 0x000fe20008011610 */
[----:B------:R-:W-:Y:S01]  /*2500*/  UMOV UR18, UR19 ;  /* 0x0000001300127c82 */ /* 0x000fe20008000000 */
[----:B------:R-:W-:Y:S01]  /*2510*/  UMOV UR22, UR23 ;  /* 0x0000001700167c82 */ /* 0x000fe20008000000 */
[----:B------:R-:W-:Y:S02]  /*2520*/  USHF.R.U32.HI UR13, URZ, UR13, UR18 ;  /* 0x0000000dff0d7299 */ /* 0x000fe40008011612 */
[----:B------:R-:W-:Y:S02]  /*2530*/  USEL UR4, UR27, UR4, !UP0 ;  /* 0x000000041b047287 */ /* 0x000fe4000c000000 */
[----:B------:R-:W-:-:S02]  /*2540*/  @UP3 USHF.R.U32.HI UR8, URZ, UR11, UR22 ;  /* 0x0000000bff083299 */ /* 0x000fc40008011616 */
[----:B------:R-:W-:Y:S02]  /*2550*/  UIMAD UR9, UR45, UR7, URZ ;  /* 0x000000072d0972a4 */ /* 0x000fe4000f8e02ff */
[----:B------:R-:W-:Y:S02]  /*2560*/  USEL UR7, UR37, UR13, !UP2 ;  /* 0x0000000d25077287 */ /* 0x000fe4000d000000 */
[----:B------:R-:W-:Y:S02]  /*2570*/  UIMAD UR12, UR45, UR8, URZ ;  /* 0x000000082d0c72a4 */ /* 0x000fe4000f8e02ff */
[----:B------:R-:W-:Y:S02]  /*2580*/  UISETP.GE.AND UP0, UPT, UR4, UR9, UPT ;  /* 0x000000090400728c */ /* 0x000fe4000bf06270 */
[----:B------:R-:W-:Y:S02]  /*2590*/  UIMAD.WIDE.U32 UR16, UR4, UR10, URZ ;  /* 0x0000000a041072a5 */ /* 0x000fe4000f8e00ff */
[----:B------:R-:W-:-:S02]  /*25a0*/  UISETP.GE.OR UP0, UPT, UR7, UR12, UP0 ;  /* 0x0000000c0700728c */ /* 0x000fc40008706670 */
        /* <DEDUP_REMOVED lines=19> */
.L_x_40:
[----:B------:R-:W2:Y:S02]  /*26e0*/  LDCU UR4, c[0x0][0xb30] ;  /* 0x00016600ff0477ac */ /* 0x000ea40008000800 */
[----:B--2---:R-:W-:-:S09]  /*26f0*/  UISETP.NE.AND UP0, UPT, UR4, 0x1, UPT ;  /* 0x000000010400788c */ /* 0x004fd2000bf05270 */
[----:B------:R-:W-:Y:S05]  /*2700*/  BRA.U UP0, `(.L_x_41) ;  /* 0x0000000100447547 */ /* 0x000fea000b800000 */
[----:B------:R-:W2:Y:S01]  /*2710*/  LDCU.128 UR12, c[0x0][0xb10] ;  /* 0x00016200ff0c77ac */ /* 0x000ea20008000c00 */
[----:B------:R-:W3:Y:S01]  /*2720*/  LDCU UR16, c[0x0][0xb0c] ;  /* 0x00016180ff1077ac */ /* 0x000ee20008000800 */
[----:B------:R-:W4:Y:S01]  /*2730*/  LDCU UR17, c[0x0][0xb20] ;  /* 0x00016400ff1177ac */ /* 0x000f220008000800 */
[----:B--2---:R-:W-:Y:S02]  /*2740*/  UIMAD.WIDE.U32 UR10, UR37, UR12, URZ ;  /* 0x0000000c250a72a5 */ /* 0x004fe4000f8e00ff */
[----:B------:R-:W-:Y:S02]  /*2750*/  UIMAD.WIDE.U32 UR8, UR27, UR15, URZ ;  /* 0x0000000f1b0872a5 */ /* 0x000fe4000f8e00ff */
[----:B---3--:R-:W-:Y:S02]  /*2760*/  UISETP.NE.AND UP2, UPT, UR16, 0x1, UPT ;  /* 0x000000011000788c */ /* 0x008fe4000bf45270 */
[----:B------:R-:W-:Y:S01]  /*2770*/  UISETP.NE.AND UP0, UPT, UR14, 0x1, UPT ;  /* 0x000000010e00788c */ /* 0x000fe2000bf05270 */
[----:B------:R-:W-:-:S02]  /*2780*/  UMOV UR7, UR11 ;  /* 0x0000000b00077c82 */ /* 0x000fc40008000000 */
[----:B------:R-:W-:Y:S01]  /*2790*/  UMOV UR4, UR9 ;  /* 0x0000000900047c82 */ /* 0x000fe20008000000 */
[----:B------:R-:W-:Y:S02]  /*27a0*/  USHF.R.U32.HI UR7, URZ, UR13, UR7 ;  /* 0x0000000dff077299 */ /* 0x000fe40008011607 */
[----:B----4-:R-:W-:Y:S02]  /*27b0*/  USHF.R.U32.HI UR4, URZ, UR17, UR4 ;  /* 0x00000011ff047299 */ /* 0x010fe40008011604 */
[----:B------:R-:W-:Y:S02]  /*27c0*/  USEL UR7, UR37, UR7, !UP2 ;  /* 0x0000000725077287 */ /* 0x000fe4000d000000 */
[----:B------:R-:W-:-:S04]  /*27d0*/  USEL UR4, UR27, UR4, !UP0 ;  /* 0x000000041b047287 */ /* 0x000fc8000c000000 */
[----:B------:R-:W-:Y:S02]  /*27e0*/  UIADD3 UR8, UPT, UPT, UR7, -UR4, URZ ;  /* 0x8000000407087290 */ /* 0x000fe4000fffe0ff */
[----:B------:R-:W-:Y:S02]  /*27f0*/  UIADD3 UR4, UPT, UPT, -UR7, UR4, URZ ;  /* 0x0000000407047290 */ /* 0x000fe4000fffe1ff */
[----:B------:R-:W-:Y:S02]  /*2800*/  UIMAD UR27, UR8, UR14, UR27 ;  /* 0x0000000e081b72a4 */ /* 0x000fe4000f8e021b */
[----:B------:R-:W-:-:S12]  /*2810*/  UIMAD UR37, UR4, UR16, UR37 ;  /* 0x00000010042572a4 */ /* 0x000fd8000f8e0225 */
.L_x_41:
[----:B------:R-:W-:Y:S01]  /*2820*/  VIADD R11, R11, 0x1 ;  /* 0x000000010b0b7836 */ /* 0x000fe20000000000 */
[----:B------:R-:W-:Y:S02]  /*2830*/  R2UR UR7, R55 ;  /* 0x00000000370772ca */ /* 0x000fe400000e0000 */
[----:B------:R-:W-:Y:S02]  /*2840*/  R2UR UR4, R54 ;  /* 0x00000000360472ca */ /* 0x000fe400000e0000 */
[C---:B------:R-:W-:Y:S02]  /*2850*/  ISETP.NE.AND P0, PT, R11.reuse, 0x2, PT ;  /* 0x000000020b00780c */ /* 0x040fe40003f05270 */
[----:B------:R-:W-:Y:S02]  /*2860*/  PLOP3.LUT P1, PT, PT, PT, PT, 0x80, 0x8 ;  /* 0x000000000008781c */ /* 0x000fe40003f2f070 */
[----:B-1----:R-:W-:Y:S02]  /*2870*/  SEL R0, RZ, 0x1, P0 ;  /* 0x00000001ff007807 */ /* 0x002fe40000000000 */
[----:B------:R-:W-:-:S02]  /*2880*/  SEL R11, R11, RZ, P0 ;  /* 0x000000ff0b0b7207 */ /* 0x000fc40000000000 */
[----:B------:R-:W-:Y:S01]  /*2890*/  LOP3.LUT R10, R10, R0, RZ, 0x3c, !PT ;  /* 0x000000000a0a7212 */ /* 0x000fe200078e3cff */
[----:B------:R-:W-:Y:S02]  /*28a0*/  UIADD3 UR16, UPT, UPT, UR37, UR7, URZ ;  /* 0x0000000725107290 */ /* 0x000fe4000fffe0ff */
[----:B------:R-:W-:Y:S01]  /*28b0*/  UIADD3 UR20, UPT, UPT, UR27, UR4, URZ ;  /* 0x000000041b147290 */ /* 0x000fe2000fffe0ff */
[----:B------:R-:W-:Y:S11]  /*28c0*/  BRA.U UP1, `(.L_x_42) ;  /* 0xfffffff1013c7547 */ /* 0x000ff6000b83ffff */
[----:B------:R-:W-:Y:S01]  /*28d0*/  UIADD3 UR7, UPT, UPT, UR6, 0x30, URZ ;  /* 0x0000003006077890 */ /* 0x000fe2000fffe0ff */
[----:B------:R-:W-:-:S03]  /*28e0*/  SHF.L.U32 R2, R12, 0x1f, RZ ;  /* 0x0000001f0c027819 */ /* 0x000fc600000006ff */
[----:B------:R-:W-:-:S09]  /*28f0*/  ULEA UR4, UR5, UR7, 0x3 ;  /* 0x0000000705047291 */ /* 0x000fd2000f8e18ff */
[----:B------:R-:W1:Y:S02]  /*2900*/  SYNCS.PHASECHK.TRANS64.TRYWAIT P0, [UR4], R2 ;  /* 0x00000002ff0075a7 */ /* 0x000e640008001104 */
[----:B-1----:R-:W-:Y:S05]  /*2910*/  @!P0 BRA `(.L_x_43) ;  /* 0x0000008c00e08947 */ /* 0x002fea0003800000 */
.L_x_181:
[----:B------:R-:W-:-:S04]  /*2920*/  UIADD3 UR4, UPT, UPT, UR5, 0x1, URZ ;  /* 0x0000000105047890 */ /* 0x000fc8000fffe0ff */
[----:B------:R-:W-:-:S04]  /*2930*/  UISETP.NE.AND UP0, UPT, UR4, 0x6, UPT ;  /* 0x000000060400788c */ /* 0x000fc8000bf05270 */
[----:B------:R-:W-:Y:S02]  /*2940*/  USEL UR6, URZ, 0x1, UP0 ;  /* 0x00000001ff067887 */ /* 0x000fe40008000000 */
[----:B------:R-:W-:-:S04]  /*2950*/  USEL UR4, UR4, URZ, UP0 ;  /* 0x000000ff04047287 */ /* 0x000fc80008000000 */
[----:B------:R-:W-:Y:S01]  /*2960*/  ULEA UR5, UR4, UR7, 0x3 ;  /* 0x0000000704057291 */ /* 0x000fe2000f8e18ff */
[----:B-1----:R-:W-:-:S04]  /*2970*/  LOP3.LUT R2, R12, UR6, RZ, 0x3c, !PT ;  /* 0x000000060c027c12 */ /* 0x002fc8000f8e3cff */
[----:B------:R-:W-:-:S04]  /*2980*/  SHF.L.U32 R3, R2, 0x1f, RZ ;  /* 0x0000001f02037819 */ /* 0x000fc800000006ff */
[----:B------:R-:W1:Y:S02]  /*2990*/  SYNCS.PHASECHK.TRANS64.TRYWAIT P0, [UR5], R3 ;  /* 0x00000003ff0075a7 */ /* 0x000e640008001105 */
[----:B-1----:R-:W-:Y:S05]  /*29a0*/  @!P0 BRA `(.L_x_44) ;  /* 0x0000008c00d48947 */ /* 0x002fea0003800000 */
.L_x_183:
[----:B------:R-:W-:-:S04]  /*29b0*/  UIADD3 UR4, UPT, UPT, UR4, 0x1, URZ ;  /* 0x0000000104047890 */ /* 0x000fc8000fffe0ff */
[----:B------:R-:W-:-:S04]  /*29c0*/  UISETP.NE.AND UP0, UPT, UR4, 0x6, UPT ;  /* 0x000000060400788c */ /* 0x000fc8000bf05270 */
[----:B------:R-:W-:Y:S02]  /*29d0*/  USEL UR6, URZ, 0x1, UP0 ;  /* 0x00000001ff067887 */ /* 0x000fe40008000000 */
[----:B------:R-:W-:-:S04]  /*29e0*/  USEL UR4, UR4, URZ, UP0 ;  /* 0x000000ff04047287 */ /* 0x000fc80008000000 */
[----:B------:R-:W-:Y:S01]  /*29f0*/  ULEA UR5, UR4, UR7, 0x3 ;  /* 0x0000000704057291 */ /* 0x000fe2000f8e18ff */
[----:B------:R-:W-:-:S04]  /*2a00*/  LOP3.LUT R2, R2, UR6, RZ, 0x3c, !PT ;  /* 0x0000000602027c12 */ /* 0x000fc8000f8e3cff */
[----:B-1----:R-:W-:-:S04]  /*2a10*/  SHF.L.U32 R3, R2, 0x1f, RZ ;  /* 0x0000001f02037819 */ /* 0x002fc800000006ff */
[----:B------:R-:W1:Y:S02]  /*2a20*/  SYNCS.PHASECHK.TRANS64.TRYWAIT P0, [UR5], R3 ;  /* 0x00000003ff0075a7 */ /* 0x000e640008001105 */
[----:B-1----:R-:W-:Y:S05]  /*2a30*/  @!P0 BRA `(.L_x_45) ;  /* 0x0000008c00c88947 */ /* 0x002fea0003800000 */
.L_x_185:
        /* <DEDUP_REMOVED lines=9> */
.L_x_187:
        /* <DEDUP_REMOVED lines=9> */
.L_x_189:
[----:B------:R-:W-:-:S04]  /*2b60*/  UIADD3 UR4, UPT, UPT, UR4, 0x1, URZ ;  /* 0x0000000104047890 */ /* 0x000fc8000fffe0ff */
[----:B------:R-:W-:-:S04]  /*2b70*/  UISETP.NE.AND UP0, UPT, UR4, 0x6, UPT ;  /* 0x000000060400788c */ /* 0x000fc8000bf05270 */
[----:B------:R-:W-:Y:S02]  /*2b80*/  USEL UR5, URZ, 0x1, UP0 ;  /* 0x00000001ff057887 */ /* 0x000fe40008000000 */
[----:B------:R-:W-:-:S04]  /*2b90*/  USEL UR4, UR4, URZ, UP0 ;  /* 0x000000ff04047287 */ /* 0x000fc80008000000 */
[----:B------:R-:W-:Y:S01]  /*2ba0*/  ULEA UR4, UR4, UR7, 0x3 ;  /* 0x0000000704047291 */ /* 0x000fe2000f8e18ff */
[----:B------:R-:W-:-:S04]  /*2bb0*/  LOP3.LUT R2, R2, UR5, RZ, 0x3c, !PT ;  /* 0x0000000502027c12 */ /* 0x000fc8000f8e3cff */
[----:B------:R-:W-:Y:S01]  /*2bc0*/  SHF.L.U32 R2, R2, 0x1f, RZ ;  /* 0x0000001f02027819 */ /* 0x000fe200000006ff */
[----:B-1----:R-:W-:-:S07]  /*2bd0*/  IMAD.U32 R0, RZ, RZ, UR4 ;  /* 0x00000004ff007e24 */ /* 0x002fce000f8e00ff */
.L_x_48:
[----:B-1----:R1:W2:Y:S02]  /*2be0*/  SYNCS.PHASECHK.TRANS64.TRYWAIT P0, [R0+URZ], R2 ;  /* 0x00000002000075a7 */ /* 0x0022a400080011ff */
[----:B--2---:R-:W-:Y:S05]  /*2bf0*/  @!P0 NANOSLEEP.SYNCS 0x989680 ;  /* 0x009896800000895d */ /* 0x004fea0003900000 */
[----:B------:R-:W2:Y:S02]  /*2c00*/  @!P0 SYNCS.PHASECHK.TRANS64 P0, [R0+URZ], R2 ;  /* 0x00000002000085a7 */ /* 0x000ea400080010ff */
[----:B--2---:R-:W-:Y:S05]  /*2c10*/  @P0 EXIT ;  /* 0x000000000000094d */ /* 0x004fea0003800000 */
[----:B------:R-:W-:Y:S05]  /*2c20*/  BRA `(.L_x_48) ;  /* 0xfffffffc00ec7947 */ /* 0x000fea000383ffff */
.L_x_22:
[----:B------:R-:W-:-:S04]  /*2c30*/  UISETP.NE.AND UP0, UPT, UR52, URZ, UPT ;  /* 0x000000ff3400728c */ /* 0x000fc8000bf05270 */
[----:B------:R-:W-:-:S09]  /*2c40*/  UISETP.NE.OR UP0, UPT, UR17, 0x1, UP0 ;  /* 0x000000011100788c */ /* 0x000fd20008705670 */
[----:B------:R-:W-:Y:S05]  /*2c50*/  BRA.U UP0, `(.L_x_49) ;  /* 0x0000000500487547 */ /* 0x000fea000b800000 */
[----:B------:R-:W-:Y:S01]  /*2c60*/  ISETP.GE.U32.AND P2, PT, R0, 0x8, PT ;  /* 0x000000080000780c */ /* 0x000fe20003f46070 */
[----:B------:R-:W-:Y:S01]  /*2c70*/  IMAD.MOV.U32 R12, RZ, RZ, 0x1 ;  /* 0x00000001ff0c7424 */ /* 0x000fe200078e00ff */
[----:B------:R-:W-:Y:S02]  /*2c80*/  CS2R R10, SRZ ;  /* 0x00000000000a7805 */ /* 0x000fe4000001ff00 */
[----:B------:R-:W-:Y:S01]  /*2c90*/  CS2R R8, SRZ ;  /* 0x0000000000087805 */ /* 0x000fe2000001ff00 */
[----:B------:R-:W-:Y:S01]  /*2ca0*/  UMOV UR6, 0x400 ;  /* 0x0000040000067882 */ /* 0x000fe20000000000 */
[----:B------:R-:W-:Y:S01]  /*2cb0*/  UMOV UR5, URZ ;  /* 0x000000ff00057c82 */ /* 0x000fe20008000000 */
[----:B------:R-:W-:-:S12]  /*2cc0*/  ULEA UR6, UR52, UR6, 0x18 ;  /* 0x0000000634067291 */ /* 0x000fd8000f8ec0ff */
.L_x_53:
[----:B------:R-:W-:Y:S02]  /*2cd0*/  LEA R2, R8, UR6, 0x3 ;  /* 0x0000000608027c11 */ /* 0x000fe4000f8e18ff */
[----:B------:R-:W-:-:S03]  /*2ce0*/  SHF.L.U32 R4, R9, 0x1f, RZ ;  /* 0x0000001f09047819 */ /* 0x000fc600000006ff */
[----:B------:R-:W-:Y:S01]  /*2cf0*/  VIADD R5, R2, 0x120 ;  /* 0x0000012002057836 */ /* 0x000fe20000000000 */
[----:B------:R-:W1:Y:S02]  /*2d00*/  SYNCS.PHASECHK.TRANS64.TRYWAIT P0, [R2+URZ+0x110], R4 ;  /* 0x00011004020075a7 */ /* 0x000e6400080011ff */
[----:B-1----:R-:W-:Y:S05]  /*2d10*/  @!P0 BRA `(.L_x_50) ;  /* 0x0000008c00588947 */ /* 0x002fea0003800000 */
.L_x_190:
[----:B------:R-:W-:Y:S01]  /*2d20*/  ULEA UR4, UR5, UR6, 0x3 ;  /* 0x0000000605047291 */ /* 0x000fe2000f8e18ff */
[----:B-1----:R-:W-:Y:S01]  /*2d30*/  PRMT R2, RZ, 0x654, R5 ;  /* 0x00000654ff027816 */ /* 0x002fe20000000005 */
[----:B------:R-:W-:Y:S01]  /*2d40*/  @!P2 IMAD.MOV.U32 R4, RZ, RZ, 0x10 ;  /* 0x00000010ff04a424 */ /* 0x000fe200078e00ff */
[----:B------:R-:W-:Y:S01]  /*2d50*/  SHF.L.U32 R5, R12, 0x1f, RZ ;  /* 0x0000001f0c057819 */ /* 0x000fe200000006ff */
[----:B------:R-:W-:Y:S01]  /*2d60*/  UIADD3 UR7, UPT, UPT, UR4, 0xb0, URZ ;  /* 0x000000b004077890 */ /* 0x000fe2000fffe0ff */
[----:B------:R1:W-:Y:S05]  /*2d70*/  SYNCS.ARRIVE.TRANS64.RED.A1T0 RZ, [R2+URZ], RZ ;  /* 0x000000ff02ff79a7 */ /* 0x0003ea00081004ff */
[----:B------:R-:W-:Y:S01]  /*2d80*/  IMAD.U32 R6, RZ, RZ, UR7 ;  /* 0x00000007ff067e24 */ /* 0x000fe2000f8e00ff */
[----:B------:R-:W2:Y:S04]  /*2d90*/  SYNCS.PHASECHK.TRANS64.TRYWAIT P0, [UR4+0xc0], R5 ;  /* 0x0000c005ff0075a7 */ /* 0x000ea80008001104 */
[----:B------:R-:W-:Y:S01]  /*2da0*/  PRMT R6, R0, 0x654, R6 ;  /* 0x0000065400067816 */ /* 0x000fe20000000006 */
[----:B-12---:R-:W-:Y:S06]  /*2db0*/  @!P0 BRA `(.L_x_51) ;  /* 0x0000008c00448947 */ /* 0x006fec0003800000 */
.L_x_192:
[----:B------:R-:W-:Y:S01]  /*2dc0*/  ULEA UR8, UR5, UR6, 0x4 ;  /* 0x0000000605087291 */ /* 0x000fe2000f8e20ff */
[----:B------:R-:W-:Y:S01]  /*2dd0*/  SEL R3, R6, R3, !P2 ;  /* 0x0000000306037207 */ /* 0x000fe20005000000 */
[----:B------:R-:W-:Y:S01]  /*2de0*/  UIADD3 UR9, UPT, UPT, UR4, 0xb0, URZ ;  /* 0x000000b004097890 */ /* 0x000fe2000fffe0ff */
[----:B-1----:R-:W-:Y:S01]  /*2df0*/  LEA R2, R11, UR6, 0x3 ;  /* 0x000000060b027c11 */ /* 0x002fe2000f8e18ff */
[----:B------:R-:W-:Y:S01]  /*2e00*/  UIADD3 UR8, UPT, UPT, UR8, 0x140, URZ ;  /* 0x0000014008087890 */ /* 0x000fe2000fffe0ff */
[----:B------:R1:W-:Y:S01]  /*2e10*/  @!P2 SYNCS.ARRIVE.TRANS64.RED RZ, [R3+URZ], R4 ;  /* 0x0000000403ffa9a7 */ /* 0x0003e200080004ff */
[----:B------:R-:W-:Y:S01]  /*2e20*/  UIADD3 UR4, UPT, UPT, UR5, 0x1, URZ ;  /* 0x0000000105047890 */ /* 0x000fe2000fffe0ff */
[----:B------:R-:W-:-:S03]  /*2e30*/  VIADD R8, R8, 0x1 ;  /* 0x0000000108087836 */ /* 0x000fc60000000000 */
[----:B------:R-:W-:Y:S02]  /*2e40*/  UISETP.NE.AND UP0, UPT, UR4, 0x2, UPT ;  /* 0x000000020400788c */ /* 0x000fe4000bf05270 */
[----:B------:R-:W-:Y:S01]  /*2e50*/  ISETP.NE.AND P0, PT, R8, 0x2, PT ;  /* 0x000000020800780c */ /* 0x000fe20003f05270 */
[----:B------:R-:W-:Y:S06]  /*2e60*/  UGETNEXTWORKID.BROADCAST [UR8], [UR9] ;  /* 0x00000000080073ca */ /* 0x000fec0008000100 */
[----:B------:R-:W-:Y:S02]  /*2e70*/  USEL UR7, URZ, 0x1, UP0 ;  /* 0x00000001ff077887 */ /* 0x000fe40008000000 */
[----:B------:R-:W-:-:S04]  /*2e80*/  USEL UR5, UR4, URZ, UP0 ;  /* 0x000000ff04057287 */ /* 0x000fc80008000000 */
[----:B------:R-:W-:Y:S02]  /*2e90*/  LOP3.LUT R12, R12, UR7, RZ, 0x3c, !PT ;  /* 0x000000070c0c7c12 */ /* 0x000fe4000f8e3cff */
[----:B-1----:R-:W-:-:S04]  /*2ea0*/  SHF.L.U32 R4, R10, 0x1f, RZ ;  /* 0x0000001f0a047819 */ /* 0x002fc800000006ff */
[----:B------:R-:W1:Y:S02]  /*2eb0*/  SYNCS.PHASECHK.TRANS64.TRYWAIT P1, [R2+URZ+0xb0], R4 ;  /* 0x0000b004020075a7 */ /* 0x000e6400080211ff */
[----:B-1----:R-:W-:Y:S05]  /*2ec0*/  @!P1 BRA `(.L_x_52) ;  /* 0x0000008c00189947 */ /* 0x002fea0003800000 */
.L_x_193:
[C---:B-1----:R-:W-:Y:S01]  /*2ed0*/  LEA R4, R11.reuse, UR6, 0x4 ;  /* 0x000000060b047c11 */ /* 0x042fe2000f8e20ff */
[----:B------:R-:W-:Y:S01]  /*2ee0*/  VIADD R2, R2, 0xc0 ;  /* 0x000000c002027836 */ /* 0x000fe20000000000 */
[----:B------:R-:W-:Y:S01]  /*2ef0*/  SEL R8, R8, RZ, P0 ;  /* 0x000000ff08087207 */ /* 0x000fe20000000000 */
[----:B------:R-:W-:-:S03]  /*2f00*/  VIADD R11, R11, 0x1 ;  /* 0x000000010b0b7836 */ /* 0x000fc60000000000 */
[----:B------:R-:W1:Y:S01]  /*2f10*/  LDS.128 R4, [R4+0x140] ;  /* 0x0001400004047984 */ /* 0x000e620000000c00 */
[----:B------:R-:W-:Y:S02]  /*2f20*/  PRMT R2, RZ, 0x654, R2 ;  /* 0x00000654ff027816 */ /* 0x000fe40000000002 */
[C---:B------:R-:W-:Y:S01]  /*2f30*/  ISETP.NE.AND P1, PT, R11.reuse, 0x2, PT ;  /* 0x000000020b00780c */ /* 0x040fe20003f25270 */
[----:B------:R-:W-:Y:S01]  /*2f40*/  @!PT LDS RZ, [RZ] ;  /* 0x00000000fffff984 */ /* 0x000fe20000000800 */
[----:B------:R-:W-:Y:S01]  /*2f50*/  @!PT LDS RZ, [RZ] ;  /* 0x00000000fffff984 */ /* 0x000fe20000000800 */
[----:B------:R-:W-:Y:S01]  /*2f60*/  @!PT LDS RZ, [RZ] ;  /* 0x00000000fffff984 */ /* 0x000fe20000000800 */
[----:B------:R-:W-:Y:S01]  /*2f70*/  @!PT LDS RZ, [RZ] ;  /* 0x00000000fffff984 */ /* 0x000fe20000000800 */
[----:B------:R2:W-:Y:S06]  /*2f80*/  MEMBAR.ALL.CTA ;  /* 0x0000000000007992 */ /* 0x0005ec0000008000 */
[----:B--2---:R-:W2:Y:S01]  /*2f90*/  FENCE.VIEW.ASYNC.S ;  /* 0x00000000000073c6 */ /* 0x004ea20000000000 */
[----:B------:R-:W-:Y:S01]  /*2fa0*/  SEL R11, R11, RZ, P1 ;  /* 0x000000ff0b0b7207 */ /* 0x000fe20000800000 */
[----:B--2---:R2:W-:Y:S01]  /*2fb0*/  SYNCS.ARRIVE.TRANS64.RED.A1T0 RZ, [R2+URZ], RZ ;  /* 0x000000ff02ff79a7 */ /* 0x0045e200081004ff */
[----:B-1----:R-:W-:-:S02]  /*2fc0*/  LOP3.LUT P3, RZ, R6, 0x1, RZ, 0xc0, !PT ;  /* 0x0000000106ff7812 */ /* 0x002fc4000786c0ff */
[----:B------:R-:W-:-:S04]  /*2fd0*/  SEL R4, RZ, 0x1, P1 ;  /* 0x00000001ff047807 */ /* 0x000fc80000800000 */
[----:B------:R-:W-:Y:S02]  /*2fe0*/  LOP3.LUT R10, R10, R4, RZ, 0x3c, !PT ;  /* 0x000000040a0a7212 */ /* 0x000fe400078e3cff */
[----:B--2---:R-:W-:-:S04]  /*2ff0*/  SEL R2, RZ, 0x1, P0 ;  /* 0x00000001ff027807 */ /* 0x004fc80000000000 */
[----:B------:R-:W-:Y:S01]  /*3000*/  LOP3.LUT R9, R9, R2, RZ, 0x3c, !PT ;  /* 0x0000000209097212 */ /* 0x000fe200078e3cff */
[----:B------:R-:W-:Y:S06]  /*3010*/  @P3 BRA `(.L_x_53) ;  /* 0xfffffffc002c3947 */ /* 0x000fec000383ffff */
[----:B------:R-:W-:Y:S01]  /*3020*/  ULEA UR4, UR5, UR6, 0x3 ;  /* 0x0000000605047291 */ /* 0x000fe2000f8e18ff */
[----:B------:R-:W-:-:S08]  /*3030*/  SHF.L.U32 R2, R12, 0x1f, RZ ;  /* 0x0000001f0c027819 */ /* 0x000fd000000006ff */
[----:B------:R-:W1:Y:S02]  /*3040*/  SYNCS.PHASECHK.TRANS64 P0, [UR4+0xc0], R2 ;  /* 0x0000c002ff0075a7 */ /* 0x000e640008001004 */
[----:B-1----:R-:W-:Y:S05]  /*3050*/  @P0 BRA `(.L_x_54) ;  /* 0x0000000000080947 */ /* 0x002fea0003800000 */
[----:B------:R-:W1:Y:S02]  /*3060*/  SYNCS.PHASECHK.TRANS64.TRYWAIT P0, [UR4+0xc0], R2 ;  /* 0x0000c002ff0075a7 */ /* 0x000e640008001104 */
[----:B-1----:R-:W-:Y:S05]  /*3070*/  @!P0 BRA `(.L_x_55) ;  /* 0x0000008800c08947 */ /* 0x002fea0003800000 */
.L_x_54:
[----:B------:R-:W-:-:S04]  /*3080*/  UIADD3 UR7, UPT, UPT, UR5, 0x1, URZ ;  /* 0x0000000105077890 */ /* 0x000fc8000fffe0ff */
[----:B------:R-:W-:-:S04]  /*3090*/  UISETP.NE.AND UP0, UPT, UR7, 0x2, UPT ;  /* 0x000000020700788c */ /* 0x000fc8000bf05270 */
[----:B------:R-:W-:Y:S02]  /*30a0*/  USEL UR8, URZ, 0x1, UP0 ;  /* 0x00000001ff087887 */ /* 0x000fe40008000000 */
[----:B------:R-:W-:-:S04]  /*30b0*/  USEL UR7, UR7, URZ, UP0 ;  /* 0x000000ff07077287 */ /* 0x000fc80008000000 */
[----:B------:R-:W-:Y:S01]  /*30c0*/  ULEA UR7, UR7, UR6, 0x3 ;  /* 0x0000000607077291 */ /* 0x000fe2000f8e18ff */
[----:B-1----:R-:W-:-:S04]  /*30d0*/  LOP3.LUT R2, R12, UR8, RZ, 0x3c, !PT ;  /* 0x000000080c027c12 */ /* 0x002fc8000f8e3cff */
[----:B------:R-:W-:-:S04]  /*30e0*/  SHF.L.U32 R0, R2, 0x1f, RZ ;  /* 0x0000001f02007819 */ /* 0x000fc800000006ff */
[----:B------:R-:W1:Y:S02]  /*30f0*/  SYNCS.PHASECHK.TRANS64 P0, [UR7+0xc0], R0 ;  /* 0x0000c000ff0075a7 */ /* 0x000e640008001007 */
[----:B-1----:R-:W-:Y:S05]  /*3100*/  @P0 EXIT ;  /* 0x000000000000094d */ /* 0x002fea0003800000 */
[----:B------:R-:W-:Y:S02]  /*3110*/  SHF.L.U32 R2, R2, 0x1f, RZ ;  /* 0x0000001f02027819 */ /* 0x000fe400000006ff */
[----:B------:R-:W-:-:S07]  /*3120*/  MOV R0, UR7 ;  /* 0x0000000700007c02 */ /* 0x000fce0008000f00 */
.L_x_56:
[----:B-1----:R1:W2:Y:S02]  /*3130*/  SYNCS.PHASECHK.TRANS64.TRYWAIT P0, [R0+URZ+0xc0], R2 ;  /* 0x0000c002000075a7 */ /* 0x0022a400080011ff */
[----:B--2---:R-:W-:Y:S05]  /*3140*/  @!P0 NANOSLEEP.SYNCS 0x989680 ;  /* 0x009896800000895d */ /* 0x004fea0003900000 */
[----:B------:R-:W2:Y:S02]  /*3150*/  @!P0 SYNCS.PHASECHK.TRANS64 P0, [R0+URZ+0xc0], R2 ;  /* 0x0000c002000085a7 */ /* 0x000ea400080010ff */
[----:B--2---:R-:W-:Y:S05]  /*3160*/  @P0 EXIT ;  /* 0x000000000000094d */ /* 0x004fea0003800000 */
[----:B------:R-:W-:Y:S05]  /*3170*/  BRA `(.L_x_56) ;  /* 0xfffffffc00ec7947 */ /* 0x000fea000383ffff */
.L_x_49:
[----:B------:R-:W-:Y:S05]  /*3180*/  BRA.U UP4, `(.L_x_57) ;  /* 0x0000000d04bc7547 */ /* 0x000fea000b800000 */
[----:B------:R-:W-:Y:S01]  /*3190*/  UMOV UR4, 0x40 ;  /* 0x0000004000047882 */ /* 0x000fe20000000000 */
[----:B------:R-:W-:Y:S01]  /*31a0*/  NOP ;  /* 0x0000000000007918 */ /* 0x000fe20000000000 */
[----:B------:R-:W-:Y:S01]  /*31b0*/  ULEA UR5, UR52, UR4, 0x18 ;  /* 0x0000000434057291 */ /* 0x000fe2000f8ec0ff */
[----:B------:R-:W-:Y:S02]  /*31c0*/  UMOV UR6, 0x400 ;  /* 0x0000040000067882 */ /* 0x000fe40000000000 */
[----:B------:R-:W-:-:S06]  /*31d0*/  ULEA UR6, UR52, UR6, 0x18 ;  /* 0x0000000634067291 */ /* 0x000fcc000f8ec0ff */
[----:B------:R-:W1:Y:S02]  /*31e0*/  LDS.U8 R0, [UR5+0x1c] ;  /* 0x00001c05ff007984 */ /* 0x000e640008000000 */
[----:B-1----:R-:W-:-:S13]  /*31f0*/  ISETP.NE.AND P0, PT, R0, RZ, PT ;  /* 0x000000ff0000720c */ /* 0x002fda0003f05270 */
[----:B------:R-:W-:Y:S05]  /*3200*/  @P0 BRA `(.L_x_58) ;  /* 0x0000000000580947 */ /* 0x000fea0003800000 */
[----:B------:R-:W-:-:S13]  /*3210*/  ELECT P0, URZ, PT ;  /* 0x0000000000ff782f */ /* 0x000fda0003800000 */
[----:B------:R-:W-:Y:S05]  /*3220*/  @!P0 BRA `(.L_x_59) ;  /* 0x0000000000608947 */ /* 0x000fea0003800000 */
[----:B------:R-:W-:Y:S01]  /*3230*/  UMOV UR4, 0x10 ;  /* 0x0000001000047882 */ /* 0x000fe20000000000 */
[----:B------:R-:W-:Y:S01]  /*3240*/  HFMA2 R0, -RZ, RZ, 0, 5.9604644775390625e-08 ;  /* 0x00000001ff007431 */ /* 0x000fe200000001ff */
[----:B------:R-:W-:-:S03]  /*3250*/  MOV R3, 0xffff ;  /* 0x0000ffff00037802 */ /* 0x000fc60000000f00 */
[----:B------:R-:W-:Y:S04]  /*3260*/  DEPBAR.LE SB1, 0x36 ;  /* 0x00009d800000791a */ /* 0x000fe80000000000 */
[----:B------:R-:W1:Y:S02]  /*3270*/  UTCATOMSWS.FIND_AND_SET.ALIGN UP0, UR4, UR4 ;  /* 0x00000004000475e3 */ /* 0x000e640008000800 */
[----:B-1----:R-:W-:Y:S01]  /*3280*/  MOV R4, UR4 ;  /* 0x0000000400047c02 */ /* 0x002fe20008000f00 */
[----:B------:R-:W-:Y:S06]  /*3290*/  BRA.U UP0, `(.L_x_60) ;  /* 0x0000000100187547 */ /* 0x000fec000b800000 */
.L_x_61:
[----:B------:R-:W-:Y:S05]  /*32a0*/  NANOSLEEP 0x64 ;  /* 0x000000640000795d */ /* 0x000fea0003800000 */
[----:B------:R-:W-:-:S05]  /*32b0*/  UMOV UR4, 0x10 ;  /* 0x0000001000047882 */ /* 0x000fca0000000000 */
[----:B------:R-:W-:Y:S04]  /*32c0*/  DEPBAR.LE SB1, 0x36 ;  /* 0x00009d800000791a */ /* 0x000fe80000000000 */
[----:B------:R-:W1:Y:S02]  /*32d0*/  UTCATOMSWS.FIND_AND_SET.ALIGN UP0, UR4, UR4 ;  /* 0x00000004000475e3 */ /* 0x000e640008000800 */
[----:B-1----:R-:W-:Y:S01]  /*32e0*/  MOV R4, UR4 ;  /* 0x0000000400047c02 */ /* 0x002fe20008000f00 */
[----:B------:R-:W-:Y:S05]  /*32f0*/  BRA.U !UP0, `(.L_x_61) ;  /* 0xfffffffd08e87547 */ /* 0x000fea000b83ffff */
.L_x_60:
[-C--:B------:R-:W-:Y:S02]  /*3300*/  SHF.L.U32 R3, R3, R4.reuse, RZ ;  /* 0x0000000403037219 */ /* 0x080fe400000006ff */
[----:B------:R-:W-:Y:S01]  /*3310*/  SHF.L.U32 R0, R0, R4, RZ ;  /* 0x0000000400007219 */ /* 0x000fe200000006ff */
[----:B------:R-:W-:Y:S02]  /*3320*/  IMAD.SHL.U32 R4, R4, 0x20, RZ ;  /* 0x0000002004047824 */ /* 0x000fe400078e00ff */
[----:B------:R1:W-:Y:S04]  /*3330*/  ATOMS.OR RZ, [UR5+0x14], R3 ;  /* 0x00001403ffff798c */ /* 0x0003e8000b000005 */
[----:B------:R1:W-:Y:S04]  /*3340*/  ATOMS.OR RZ, [UR5+0x18], R0 ;  /* 0x00001800ffff798c */ /* 0x0003e8000b000005 */
[----:B------:R1:W-:Y:S01]  /*3350*/  STS [UR6+0x160], R4 ;  /* 0x00016004ff007988 */ /* 0x0003e20008000806 */
[----:B------:R-:W-:Y:S05]  /*3360*/  BRA `(.L_x_59) ;  /* 0x0000000000107947 */ /* 0x000fea0003800000 */
.L_x_58:
[----:B------:R-:W-:Y:S02]  /*3370*/  MOV R0, 0xffffffff ;  /* 0xffffffff00007802 */ /* 0x000fe40000000f00 */
[----:B------:R-:W-:-:S03]  /*3380*/  MOV R4, 0x33b0 ;  /* 0x000033b000047802 */ /* 0x000fc60000000f00 */
[----:B------:R1:W-:Y:S04]  /*3390*/  STS [UR6+0x160], R0 ;  /* 0x00016000ff007988 */ /* 0x0003e80008000806 */
[----:B-1---5:R-:W-:Y:S05]  /*33a0*/  CALL.REL.NOINC `($__internal_1_$__cuda_sm10x_tcgen05_guardrail_trap_phase_invalid_during_alloc) ;  /* 0x0000009000bc7944 */ /* 0x022fea0003c00000 */
.L_x_59:
[----:B------:R-:W-:Y:S05]  /*33b0*/  WARPSYNC.ALL ;  /* 0x0000000000007948 */ /* 0x000fea0003800000 */
[----:B------:R-:W2:Y:S01]  /*33c0*/  S2UR UR4, SR_CgaCtaId ;  /* 0x00000000000479c3 */ /* 0x000ea20000008800 */
[----:B------:R-:W-:Y:S01]  /*33d0*/  UMOV UR26, 0x400 ;  /* 0x00000400001a7882 */ /* 0x000fe20000000000 */
[----:B------:R-:W-:-:S06]  /*33e0*/  NOP ;  /* 0x0000000000007918 */ /* 0x000fcc0000000000 */
[----:B------:R-:W-:Y:S06]  /*33f0*/  BAR.ARV 0x6, 0xa0 ;  /* 0x0182800000007b1d */ /* 0x000fec0000002000 */
[----:B------:R-:W3:Y:S01]  /*3400*/  LDCU UR5, c[0x0][0x38c] ;  /* 0x00007180ff0577ac */ /* 0x000ee20008000800 */
[----:B------:R-:W-:Y:S01]  /*3410*/  LOP3.LUT R2, R2, 0xffff, RZ, 0xc0, !PT ;  /* 0x0000ffff02027812 */ /* 0x000fe200078ec0ff */
[----:B------:R-:W-:Y:S01]  /*3420*/  IMAD.MOV.U32 R11, RZ, RZ, 0x1 ;  /* 0x00000001ff0b7424 */ /* 0x000fe200078e00ff */
[----:B------:R-:W-:Y:S01]  /*3430*/  CS2R R8, SRZ ;  /* 0x0000000000087805 */ /* 0x000fe2000001ff00 */
[----:B------:R-:W4:Y:S01]  /*3440*/  LDCU UR7, c[0x0][0x38c] ;  /* 0x00007180ff0777ac */ /* 0x000f220008000800 */
[----:B------:R-:W-:Y:S01]  /*3450*/  R2UR UR27, R2 ;  /* 0x00000000021b72ca */ /* 0x000fe200000e0000 */
[----:B------:R-:W-:Y:S01]  /*3460*/  IMAD.MOV.U32 R10, RZ, RZ, RZ ;  /* 0x000000ffff0a7224 */ /* 0x000fe200078e00ff */
[----:B------:R-:W-:Y:S01]  /*3470*/  UMOV UR31, URZ ;  /* 0x000000ff001f7c82 */ /* 0x000fe20008000000 */
[----:B------:R-:W-:Y:S01]  /*3480*/  UMOV UR22, URZ ;  /* 0x000000ff00167c82 */ /* 0x000fe20008000000 */
[----:B--2---:R-:W-:Y:S01]  /*3490*/  ULEA UR26, UR4, UR26, 0x18 ;  /* 0x0000001a041a7291 */ /* 0x004fe2000f8ec0ff */
[----:B------:R-:W-:Y:S01]  /*34a0*/  UMOV UR38, 0x0 ;  /* 0x0000000000267882 */ /* 0x000fe20000000000 */
[----:B------:R-:W-:-:S02]  /*34b0*/  UMOV UR39, 0x8200910 ;  /* 0x0820091000277882 */ /* 0x000fc40000000000 */
[----:B------:R-:W-:Y:S02]  /*34c0*/  UIADD3 UR4, UPT, UPT, UR26, 0x8400, URZ ;  /* 0x000084001a047890 */ /* 0x000fe4000fffe0ff */
[----:B------:R-:W-:Y:S02]  /*34d0*/  UIADD3 UR6, UPT, UPT, UR26, 0x20400, URZ ;  /* 0x000204001a067890 */ /* 0x000fe4000fffe0ff */
[----:B---3--:R-:W-:Y:S01]  /*34e0*/  UIADD3 UR5, UPT, UPT, UR5, 0x1f, URZ ;  /* 0x0000001f05057890 */ /* 0x008fe2000fffe0ff */
[----:B-1----:R-:W1:Y:S01]  /*34f0*/  LDS R0, [UR26+0x160] ;  /* 0x0001601aff007984 */ /* 0x002e620008000800 */
[----:B------:R-:W-:Y:S01]  /*3500*/  UMOV UR36, 0x0 ;  /* 0x0000000000247882 */ /* 0x000fe20000000000 */
[----:B------:R-:W-:Y:S01]  /*3510*/  UMOV UR37, 0x8200910 ;  /* 0x0820091000257882 */ /* 0x000fe20000000000 */
[----:B------:R-:W-:Y:S02]  /*3520*/  USHF.R.S32.HI UR40, URZ, 0x1f, UR5 ;  /* 0x0000001fff287899 */ /* 0x000fe40008011405 */
[----:B----4-:R-:W-:-:S02]  /*3530*/  UISETP.GE.AND UP4, UPT, UR7, 0x1, UPT ;  /* 0x000000010700788c */ /* 0x010fc4000bf86270 */
[----:B------:R-:W-:Y:S02]  /*3540*/  ULEA.HI UR40, UR40, UR5, URZ, 0x5 ;  /* 0x0000000528287291 */ /* 0x000fe4000f8f28ff */
[----:B------:R-:W-:Y:S02]  /*3550*/  USHF.R.U32.HI UR5, URZ, 0x4, UR4 ;  /* 0x00000004ff057899 */ /* 0x000fe40008011604 */
[----:B------:R-:W-:Y:S02]  /*3560*/  USHF.R.S32.HI UR40, URZ, 0x5, UR40 ;  /* 0x00000005ff287899 */ /* 0x000fe40008011428 */
[----:B------:R-:W-:Y:S02]  /*3570*/  USHF.R.U32.HI UR4, URZ, 0x4, UR6 ;  /* 0x00000004ff047899 */ /* 0x000fe40008011606 */
[----:B------:R-:W-:Y:S02]  /*3580*/  UISETP.LT.AND UP0, UPT, UR40, 0x1, UPT ;  /* 0x000000012800788c */ /* 0x000fe4000bf01270 */
[----:B------:R-:W-:-:S02]  /*3590*/  ULOP3.LUT UR5, UR5, 0x3fff, URZ, 0xc0, !UPT ;  /* 0x00003fff05057892 */ /* 0x000fc4000f8ec0ff */
[----:B------:R-:W-:Y:S02]  /*35a0*/  ULOP3.LUT UR4, UR4, 0x3fff, URZ, 0xc0, !UPT ;  /* 0x00003fff04047892 */ /* 0x000fe4000f8ec0ff */
[----:B------:R-:W-:Y:S02]  /*35b0*/  USEL UR41, UR40, 0x1, !UP0 ;  /* 0x0000000128297887 */ /* 0x000fe4000c000000 */
[----:B------:R-:W-:Y:S02]  /*35c0*/  ULOP3.LUT UR28, UR5, 0x10000, URZ, 0xfc, !UPT ;  /* 0x00010000051c7892 */ /* 0x000fe4000f8efcff */
[----:B------:R-:W-:Y:S02]  /*35d0*/  ULOP3.LUT UR29, UR4, 0x10000, URZ, 0xfc, !UPT ;  /* 0x00010000041d7892 */ /* 0x000fe4000f8efcff */
[----:B------:R-:W-:Y:S01]  /*35e0*/  UIADD3 UR41, UPT, UPT, -UR41, URZ, URZ ;  /* 0x000000ff29297290 */ /* 0x000fe2000fffe1ff */
[----:B------:R-:W-:Y:S01]  /*35f0*/  UMOV UR34, 0x0 ;  /* 0x0000000000227882 */ /* 0x000fe20000000000 */
[----:B------:R-:W-:Y:S01]  /*3600*/  UMOV UR35, 0x8200910 ;  /* 0x0820091000237882 */ /* 0x000fe20000000000 */
[----:B------:R-:W-:Y:S01]  /*3610*/  UMOV UR32, 0x0 ;  /* 0x0000000000207882 */ /* 0x000fe20000000000 */
[----:B------:R-:W-:Y:S01]  /*3620*/  UMOV UR33, 0x8200910 ;  /* 0x0820091000217882 */ /* 0x000fe20000000000 */
[----:B-1----:R-:W-:-:S15]  /*3630*/  R2UR UR42, R0 ;  /* 0x00000000002a72ca */ /* 0x002fde00000e0000 */
.L_x_68:
[----:B------:R-:W-:Y:S02]  /*3640*/  LEA R0, R10, UR26, 0x3 ;  /* 0x0000001a0a007c11 */ /* 0x000fe4000f8e18ff */
[----:B------:R-:W-:Y:S02]  /*3650*/  SHF.L.U32 R2, R9, 0x1f, RZ ;  /* 0x0000001f09027819 */ /* 0x000fe400000006ff */
[----:B------:R-:W-:Y:S01]  /*3660*/  PLOP3.LUT P0, PT, PT, PT, UP4, 0x80, 0x8 ;  /* 0x000000000008781c */ /* 0x000fe20003f0f048 */
[----:B------:R-:W-:Y:S01]  /*3670*/  VIADD R3, R0, 0xc0 ;  /* 0x000000c000037836 */ /* 0x000fe20000000000 */
[----:B-1----:R-:W1:Y:S02]  /*3680*/  SYNCS.PHASECHK.TRANS64.TRYWAIT P1, [R0+URZ+0xb0], R2 ;  /* 0x0000b002000075a7 */ /* 0x002e6400080211ff */
[----:B-1-3--:R-:W-:Y:S09]  /*3690*/  @!P1 BRA `(.L_x_62) ;  /* 0x0000008400509947 */ /* 0x00aff20003800000 */
.L_x_195:
[----:B------:R-:W-:Y:S01]  /*36a0*/  LEA R4, R10, UR26, 0x4 ;  /* 0x0000001a0a047c11 */ /* 0x000fe2000f8e20ff */
[----:B------:R-:W-:Y:S01]  /*36b0*/  @UP4 ULEA UR4, UR22, UR26, 0x3 ;  /* 0x0000001a16044291 */ /* 0x000fe2000f8e18ff */
[----:B------:R-:W-:Y:S01]  /*36c0*/  PLOP3.LUT P2, PT, PT, PT, PT, 0x80, 0x8 ;  /* 0x000000000008781c */ /* 0x000fe20003f4f070 */
[----:B------:R-:W-:Y:S01]  /*36d0*/  ULEA UR30, UR31, UR26, 0x3 ;  /* 0x0000001a1f1e7291 */ /* 0x000fe2000f8e18ff */
[----:B------:R-:W-:Y:S01]  /*36e0*/  PRMT R3, RZ, 0x654, R3 ;  /* 0x00000654ff037816 */ /* 0x000fe20000000003 */
[----:B------:R-:W-:Y:S01]  /*36f0*/  ULEA UR11, UR31, UR42, 0x7 ;  /* 0x0000002a1f0b7291 */ /* 0x000fe2000f8e38ff */
[----:B------:R-:W2:Y:S01]  /*3700*/  LDS.128 R4, [R4+0x140] ;  /* 0x0001400004047984 */ /* 0x000ea20000000c00 */
[----:B-1----:R-:W-:Y:S02]  /*3710*/  @P0 SHF.L.U32 R2, R8, 0x1f, RZ ;  /* 0x0000001f08020819 */ /* 0x002fe400000006ff */
[----:B------:R-:W-:Y:S01]  /*3720*/  SHF.L.U32 R0, R11, 0x1f, RZ ;  /* 0x0000001f0b007819 */ /* 0x000fe200000006ff */
[----:B------:R-:W-:Y:S01]  /*3730*/  @!PT LDS RZ, [RZ] ;  /* 0x00000000fffff984 */ /* 0x000fe20000000800 */
[----:B------:R-:W-:Y:S01]  /*3740*/  @!PT LDS RZ, [RZ] ;  /* 0x00000000fffff984 */ /* 0x000fe20000000800 */
[----:B------:R-:W-:Y:S01]  /*3750*/  @!PT LDS RZ, [RZ] ;  /* 0x00000000fffff984 */ /* 0x000fe20000000800 */
[----:B------:R-:W-:Y:S01]  /*3760*/  @!PT LDS RZ, [RZ] ;  /* 0x00000000fffff984 */ /* 0x000fe20000000800 */
[----:B------:R1:W-:Y:S06]  /*3770*/  MEMBAR.ALL.CTA ;  /* 0x0000000000007992 */ /* 0x0003ec0000008000 */
[----:B-1----:R-:W1:Y:S02]  /*3780*/  FENCE.VIEW.ASYNC.S ;  /* 0x00000000000073c6 */ /* 0x002e640000000000 */
[----:B-1----:R1:W-:Y:S01]  /*3790*/  SYNCS.ARRIVE.TRANS64.RED.A1T0 RZ, [R3+URZ], RZ ;  /* 0x000000ff03ff79a7 */ /* 0x0023e200081004ff */
[----:B------:R1:W3:Y:S01]  /*37a0*/  @P0 SYNCS.PHASECHK.TRANS64.TRYWAIT P2, [UR4], R2 ;  /* 0x00000002ff0005a7 */ /* 0x0002e20008041104 */
[----:B--2---:R-:W-:Y:S01]  /*37b0*/  LOP3.LUT P1, RZ, R6, 0x1, RZ, 0xc0, !PT ;  /* 0x0000000106ff7812 */ /* 0x004fe2000782c0ff */
[----:B------:R-:W2:Y:S02]  /*37c0*/  SYNCS.PHASECHK.TRANS64.TRYWAIT P0, [UR30+0xf0], R0 ;  /* 0x0000f000ff0075a7 */ /* 0x000ea4000800111e */
[----:B-123--:R-:W-:Y:S10]  /*37d0*/  @!P0 BRA `(.L_x_63) ;  /* 0x0000008400148947 */ /* 0x00eff40003800000 */
.L_x_197:
[----:B------:R-:W-:Y:S01]  /*37e0*/  IADD3 R10, PT, PT, R10, 0x1, RZ ;  /* 0x000000010a0a7810 */ /* 0x000fe20007ffe0ff */
[----:B------:R-:W-:Y:S06]  /*37f0*/  BRA.U !UP4, `(.L_x_64) ;  /* 0x000000010cc07547 */ /* 0x000fec000b800000 */
[----:B------:R-:W-:Y:S01]  /*3800*/  UPLOP3.LUT UP2, UPT, UPT, UPT, UPT, 0x40, 0x4 ;  /* 0x000000000004789c */ /* 0x000fe20003f4e870 */
[----:B------:R-:W-:Y:S01]  /*3810*/  UMOV UR24, UR41 ;  /* 0x0000002900187c82 */ /* 0x000fe20008000000 */
[----:B------:R-:W-:Y:S01]  /*3820*/  UMOV UR23, UR40 ;  /* 0x0000002800177c82 */ /* 0x000fe20008000000 */
[----:B------:R-:W-:-:S08]  /*3830*/  UMOV UR10, UR22 ;  /* 0x00000016000a7c82 */ /* 0x000fd00008000000 */
.L_x_67:
[----:B------:R-:W-:Y:S02]  /*3840*/  UIADD3 UR24, UPT, UPT, UR24, 0x1, URZ ;  /* 0x0000000118187890 */ /* 0x000fe4000fffe0ff */
[----:B--2---:R-:W-:Y:S02]  /*3850*/  ULEA UR5, UR10, UR26, 0x3 ;  /* 0x0000001a0a057291 */ /* 0x004fe4000f8e18ff */
[----:B------:R-:W-:Y:S01]  /*3860*/  UISETP.NE.AND UP3, UPT, UR24, URZ, UPT ;  /* 0x000000ff1800728c */ /* 0x000fe2000bf65270 */
[----:B---3--:R-:W-:Y:S10]  /*3870*/  @P2 BRA `(.L_x_65) ;  /* 0x00000000000c2947 */ /* 0x008ff40003800000 */
[----:B-1----:R-:W-:Y:S04]  /*3880*/  SHF.L.U32 R2, R8, 0x1f, RZ ;  /* 0x0000001f08027819 */ /* 0x002fe800000006ff */
[----:B------:R-:W1:Y:S02]  /*3890*/  SYNCS.PHASECHK.TRANS64.TRYWAIT P0, [UR5], R2 ;  /* 0x00000002ff0075a7 */ /* 0x000e640008001105 */
[----:B-1----:R-:W-:Y:S05]  /*38a0*/  @!P0 BRA `(.L_x_66) ;  /* 0x0000008000f88947 */ /* 0x002fea0003800000 */
.L_x_65:
[----:B------:R-:W-:Y:S01]  /*38b0*/  UISETP.NE.AND UP0, UPT, UR23, 0x1, UPT ;  /* 0x000000011700788c */ /* 0x000fe2000bf05270 */
[----:B------:R-:W-:Y:S01]  /*38c0*/  PLOP3.LUT P2, PT, PT, PT, PT, 0x80, 0x8 ;  /* 0x000000000008781c */ /* 0x000fe20003f4f070 */
[----:B------:R-:W-:Y:S02]  /*38d0*/  UIADD3 UR4, UPT, UPT, UR10, 0x1, URZ ;  /* 0x000000010a047890 */ /* 0x000fe4000fffe0ff */
[----:B------:R-:W-:Y:S02]  /*38e0*/  UIADD3 UR25, UPT, UPT, UR5, 0x30, URZ ;  /* 0x0000003005197890 */ /* 0x000fe4000fffe0ff */
[----:B------:R-:W-:Y:S01]  /*38f0*/  UISETP.NE.AND UP1, UPT, UR4, 0x6, UPT ;  /* 0x000000060400788c */ /* 0x000fe2000bf25270 */
[----:B------:R-:W-:Y:S01]  /*3900*/  PLOP3.LUT P0, PT, PT, PT, UP0, 0x80, 0x8 ;  /* 0x000000000008781c */ /* 0x000fe20003f0f008 */
[----:B------:R-:W-:Y:S02]  /*3910*/  UIADD3 UR23, UPT, UPT, UR23, -0x1, URZ ;  /* 0xffffffff17177890 */ /* 0x000fe4000fffe0ff */
[----:B------:R-:W-:Y:S02]  /*3920*/  USEL UR6, URZ, 0x1, UP1 ;  /* 0x00000001ff067887 */ /* 0x000fe40008800000 */
[----:B------:R-:W-:Y:S01]  /*3930*/  USEL UR22, UR4, URZ, UP1 ;  /* 0x000000ff04167287 */ /* 0x000fe20008800000 */
[----:B------:R-:W-:Y:S01]  /*3940*/  UMOV UR7, 0x40004040 ;  /* 0x4000404000077882 */ /* 0x000fe20000000000 */
[----:B------:R-:W-:Y:S02]  /*3950*/  UMOV UR5, 0x40004040 ;  /* 0x4000404000057882 */ /* 0x000fe40000000000 */
[----:B------:R-:W-:Y:S01]  /*3960*/  @UP0 ULEA UR4, UR22, UR26, 0x3 ;  /* 0x0000001a16040291 */ /* 0x000fe2000f8e18ff */
[----:B------:R-:W-:Y:S01]  /*3970*/  LOP3.LUT R8, R8, UR6, RZ, 0x3c, !PT ;  /* 0x0000000608087c12 */ /* 0x000fe2000f8e3cff */
[----:B------:R-:W-:Y:S01]  /*3980*/  ULEA UR6, UR10, UR29, 0xa ;  /* 0x0000001d0a067291 */ /* 0x000fe2000f8e50ff */
[----:B------:R-:W-:Y:S02]  /*3990*/  UMOV UR21, 0x40004040 ;  /* 0x4000404000157882 */ /* 0x000fe40000000000 */
[----:B-1----:R-:W-:Y:S01]  /*39a0*/  @P0 SHF.L.U32 R0, R8, 0x1f, RZ ;  /* 0x0000001f08000819 */ /* 0x002fe200000006ff */
[----:B------:R-:W-:Y:S02]  /*39b0*/  UIADD3 UR20, UPT, UPT, UR6, 0x2, URZ ;  /* 0x0000000206147890 */ /* 0x000fe4000fffe0ff */
[----:B------:R-:W-:Y:S01]  /*39c0*/  UIADD3 UR16, UPT, UPT, UR6, 0x4, URZ ;  /* 0x0000000406107890 */ /* 0x000fe2000fffe0ff */
[----:B------:R2:W3:Y:S01]  /*39d0*/  @P0 SYNCS.PHASECHK.TRANS64.TRYWAIT P2, [UR4], R0 ;  /* 0x00000000ff0005a7 */ /* 0x0004e20008041104 */
[----:B------:R-:W-:Y:S02]  /*39e0*/  ULEA UR4, UR10, UR28, 0xa ;  /* 0x0000001c0a047291 */ /* 0x000fe4000f8e50ff */
[----:B------:R-:W-:Y:S02]  /*39f0*/  UIADD3 UR12, UPT, UPT, UR6, 0x6, URZ ;  /* 0x00000006060c7890 */ /* 0x000fe4000fffe0ff */
[----:B------:R-:W-:Y:S02]  /*3a00*/  UIADD3 UR18, UPT, UPT, UR4, 0x2, URZ ;  /* 0x0000000204127890 */ /* 0x000fe4000fffe0ff */
[----:B------:R-:W-:Y:S02]  /*3a10*/  UIADD3 UR14, UPT, UPT, UR4, 0x4, URZ ;  /* 0x00000004040e7890 */ /* 0x000fe4000fffe0ff */
[----:B------:R-:W-:Y:S01]  /*3a20*/  UIADD3 UR8, UPT, UPT, UR4, 0x6, URZ ;  /* 0x0000000604087890 */ /* 0x000fe2000fffe0ff */
[----:B------:R2:W-:Y:S01]  /*3a30*/  UTCHMMA gdesc[UR4], gdesc[UR6], tmem[UR11], tmem[UR38], idesc[UR39], UP2 ;  /* 0x00ff2606040075ea */ /* 0x0005e2000900000b */
[----:B------:R-:W-:Y:S01]  /*3a40*/  UPLOP3.LUT UP2, UPT, UPT, UPT, UPT, 0x80, 0x8 ;  /* 0x000000000008789c */ /* 0x000fe20003f4f070 */
[----:B------:R-:W-:Y:S01]  /*3a50*/  UMOV UR19, 0x40004040 ;  /* 0x4000404000137882 */ /* 0x000fe20000000000 */
[----:B------:R-:W-:Y:S01]  /*3a60*/  UMOV UR17, 0x40004040 ;  /* 0x4000404000117882 */ /* 0x000fe20000000000 */
[----:B------:R2:W-:Y:S01]  /*3a70*/  UTCHMMA gdesc[UR18], gdesc[UR20], tmem[UR11], tmem[UR36], idesc[UR37], UPT ;  /* 0x00ff2414120075ea */ /* 0x0005e2000b80000b */
[----:B------:R-:W-:Y:S01]  /*3a80*/  UMOV UR15, 0x40004040 ;  /* 0x40004040000f7882 */ /* 0x000fe20000000000 */
[----:B------:R-:W-:Y:S01]  /*3a90*/  UMOV UR13, 0x40004040 ;  /* 0x40004040000d7882 */ /* 0x000fe20000000000 */
[----:B------:R-:W-:Y:S01]  /*3aa0*/  UMOV UR9, 0x40004040 ;  /* 0x4000404000097882 */ /* 0x000fe20000000000 */
[----:B------:R2:W-:Y:S01]  /*3ab0*/  UTCHMMA gdesc[UR14], gdesc[UR16], tmem[UR11], tmem[UR34], idesc[UR35], UPT ;  /* 0x00ff22100e0075ea */ /* 0x0005e2000b80000b */
[----:B------:R2:W-:Y:S01]  /*3ac0*/  UTCHMMA gdesc[UR8], gdesc[UR12], tmem[UR11], tmem[UR32], idesc[UR33], UPT ;  /* 0x00ff200c080075ea */ /* 0x0005e2000b80000b */
[----:B------:R2:W-:Y:S01]  /*3ad0*/  UTCBAR.MULTICAST [UR25], URZ, UR27 ;  /* 0x000000ff190073e9 */ /* 0x0005e2000800081b */
[----:B------:R-:W-:Y:S01]  /*3ae0*/  UMOV UR10, UR22 ;  /* 0x00000016000a7c82 */ /* 0x000fe20008000000 */
[----:B------:R-:W-:Y:S05]  /*3af0*/  BRA.U UP3, `(.L_x_67) ;  /* 0xfffffffd03507547 */ /* 0x000fea000b83ffff */
.L_x_64:
[----:B--2---:R-:W-:Y:S01]  /*3b00*/  UIADD3 UR4, UPT, UPT, UR31, 0x1, URZ ;  /* 0x000000011f047890 */ /* 0x004fe2000fffe0ff */
[C---:B------:R-:W-:Y:S01]  /*3b10*/  ISETP.NE.AND P0, PT, R10.reuse, 0x2, PT ;  /* 0x000000020a00780c */ /* 0x040fe20003f05270 */
[----:B------:R-:W-:Y:S02]  /*3b20*/  UIADD3 UR5, UPT, UPT, UR30, 0xd0, URZ ;  /* 0x000000d01e057890 */ /* 0x000fe4000fffe0ff */
[----:B------:R-:W-:Y:S01]  /*3b30*/  UISETP.NE.AND UP0, UPT, UR4, 0x4, UPT ;  /* 0x000000040400788c */ /* 0x000fe2000bf05270 */
[----:B-1----:R-:W-:Y:S02]  /*3b40*/  SEL R0, RZ, 0x1, P0 ;  /* 0x00000001ff007807 */ /* 0x002fe40000000000 */
[----:B------:R-:W-:Y:S01]  /*3b50*/  SEL R10, R10, RZ, P0 ;  /* 0x000000ff0a0a7207 */ /* 0x000fe20000000000 */
[----:B------:R-:W-:Y:S01]  /*3b60*/  USEL UR6, URZ, 0x1, UP0 ;  /* 0x00000001ff067887 */ /* 0x000fe20008000000 */
[----:B------:R-:W-:Y:S01]  /*3b70*/  LOP3.LUT R9, R9, R0, RZ, 0x3c, !PT ;  /* 0x0000000009097212 */ /* 0x000fe200078e3cff */
[----:B------:R-:W-:Y:S01]  /*3b80*/  USEL UR31, UR4, URZ, UP0 ;  /* 0x000000ff041f7287 */ /* 0x000fe20008000000 */
[----:B------:R1:W-:Y:S03]  /*3b90*/  UTCBAR [UR5], URZ ;  /* 0x000000ff050073e9 */ /* 0x0003e600080000ff */
[----:B------:R-:W-:Y:S01]  /*3ba0*/  LOP3.LUT R11, R11, UR6, RZ, 0x3c, !PT ;  /* 0x000000060b0b7c12 */ /* 0x000fe2000f8e3cff */
[----:B------:R-:W-:Y:S07]  /*3bb0*/  @P1 BRA `(.L_x_68) ;  /* 0xfffffff800a01947 */ /* 0x000fee000383ffff */
[----:B------:R-:W2:Y:S01]  /*3bc0*/  S2UR UR8, SR_CgaCtaId ;  /* 0x00000000000879c3 */ /* 0x000ea20000008800 */
[----:B------:R-:W-:Y:S01]  /*3bd0*/  ELECT P0, URZ, PT ;  /* 0x0000000000ff782f */ /* 0x000fe20003800000 */
[----:B------:R-:W-:Y:S01]  /*3be0*/  IMAD.MOV.U32 R0, RZ, RZ, 0x1 ;  /* 0x00000001ff007424 */ /* 0x000fe200078e00ff */
[----:B------:R-:W-:Y:S01]  /*3bf0*/  UIADD3 UR26, UPT, UPT, UR26, 0xf0, URZ ;  /* 0x000000f01a1a7890 */ /* 0x000fe2000fffe0ff */
[----:B------:R-:W-:Y:S01]  /*3c00*/  SHF.L.U32 R2, R11, 0x1f, RZ ;  /* 0x0000001f0b027819 */ /* 0x000fe200000006ff */
[----:B------:R-:W-:-:S03]  /*3c10*/  UMOV UR4, 0x40 ;  /* 0x0000004000047882 */ /* 0x000fc60000000000 */
[----:B------:R-:W-:Y:S01]  /*3c20*/  UVIRTCOUNT.DEALLOC.SMPOOL 0x80 ;  /* 0x000000800000784c */ /* 0x000fe20000000000 */
[----:B--2---:R-:W-:Y:S02]  /*3c30*/  ULEA UR8, UR8, UR4, 0x18 ;  /* 0x0000000408087291 */ /* 0x004fe4000f8ec0ff */
[----:B------:R-:W-:-:S07]  /*3c40*/  ULEA UR4, UR31, UR26, 0x3 ;  /* 0x0000001a1f047291 */ /* 0x000fce000f8e18ff */
[----:B------:R2:W-:Y:S02]  /*3c50*/  @P0 STS.U8 [UR8+0x1c], R0 ;  /* 0x00001c00ff000988 */ /* 0x0005e40008000008 */
[----:B------:R-:W4:Y:S02]  /*3c60*/  SYNCS.PHASECHK.TRANS64.TRYWAIT P0, [UR4], R2 ;  /* 0x00000002ff0075a7 */ /* 0x000f240008001104 */
[----:B--2-4-:R-:W-:Y:S05]  /*3c70*/  @!P0 BRA `(.L_x_69) ;  /* 0x00000080001c8947 */ /* 0x014fea0003800000 */
.L_x_200:
[----:B------:R-:W-:-:S04]  /*3c80*/  UIADD3 UR4, UPT, UPT, UR31, 0x1, URZ ;  /* 0x000000011f047890 */ /* 0x000fc8000fffe0ff */
[----:B------:R-:W-:-:S04]  /*3c90*/  UISETP.NE.AND UP0, UPT, UR4, 0x4, UPT ;  /* 0x000000040400788c */ /* 0x000fc8000bf05270 */
[----:B------:R-:W-:Y:S02]  /*3ca0*/  USEL UR6, URZ, 0x1, UP0 ;  /* 0x00000001ff067887 */ /* 0x000fe40008000000 */
[----:B------:R-:W-:-:S04]  /*3cb0*/  USEL UR4, UR4, URZ, UP0 ;  /* 0x000000ff04047287 */ /* 0x000fc80008000000 */
[----:B-1----:R-:W-:Y:S01]  /*3cc0*/  ULEA UR5, UR4, UR26, 0x3 ;  /* 0x0000001a04057291 */ /* 0x002fe2000f8e18ff */
[----:B--2---:R-:W-:-:S04]  /*3cd0*/  LOP3.LUT R2, R11, UR6, RZ, 0x3c, !PT ;  /* 0x000000060b027c12 */ /* 0x004fc8000f8e3cff */
[----:B------:R-:W-:-:S04]  /*3ce0*/  SHF.L.U32 R3, R2, 0x1f, RZ ;  /* 0x0000001f02037819 */ /* 0x000fc800000006ff */
[----:B------:R-:W1:Y:S02]  /*3cf0*/  SYNCS.PHASECHK.TRANS64.TRYWAIT P0, [UR5], R3 ;  /* 0x00000003ff0075a7 */ /* 0x000e640008001105 */
[----:B-1----:R-:W-:Y:S05]  /*3d00*/  @!P0 BRA `(.L_x_70) ;  /* 0x0000008000108947 */ /* 0x002fea0003800000 */
.L_x_202:
        /* <DEDUP_REMOVED lines=9> */
.L_x_204:
[----:B------:R-:W-:-:S04]  /*3da0*/  UIADD3 UR4, UPT, UPT, UR4, 0x1, URZ ;  /* 0x0000000104047890 */ /* 0x000fc8000fffe0ff */
[----:B------:R-:W-:-:S04]  /*3db0*/  UISETP.NE.AND UP0, UPT, UR4, 0x4, UPT ;  /* 0x000000040400788c */ /* 0x000fc8000bf05270 */
[----:B------:R-:W-:Y:S02]  /*3dc0*/  USEL UR5, URZ, 0x1, UP0 ;  /* 0x00000001ff057887 */ /* 0x000fe40008000000 */
[----:B------:R-:W-:-:S04]  /*3dd0*/  USEL UR4, UR4, URZ, UP0 ;  /* 0x000000ff04047287 */ /* 0x000fc80008000000 */
[----:B------:R-:W-:Y:S01]  /*3de0*/  ULEA UR4, UR4, UR26, 0x3 ;  /* 0x0000001a04047291 */ /* 0x000fe2000f8e18ff */
[----:B------:R-:W-:-:S04]  /*3df0*/  LOP3.LUT R2, R2, UR5, RZ, 0x3c, !PT ;  /* 0x0000000502027c12 */ /* 0x000fc8000f8e3cff */
[----:B------:R-:W-:-:S04]  /*3e00*/  SHF.L.U32 R2, R2, 0x1f, RZ ;  /* 0x0000001f02027819 */ /* 0x000fc800000006ff */
[----:B------:R-:W2:Y:S02]  /*3e10*/  SYNCS.PHASECHK.TRANS64.TRYWAIT P0, [UR4], R2 ;  /* 0x00000002ff0075a7 */ /* 0x000ea40008001104 */
[----:B--2---:R-:W-:Y:S05]  /*3e20*/  @!P0 BRA `(.L_x_72) ;  /* 0x0000007c00f88947 */ /* 0x004fea0003800000 */
.L_x_206:
[----:B------:R-:W-:Y:S01]  /*3e30*/  NOP ;  /* 0x0000000000007918 */ /* 0x000fe20000000000 */
[----:B-1----:R-:W1:Y:S01]  /*3e40*/  LDS R0, [UR8+0x14] ;  /* 0x00001408ff007984 */ /* 0x002e620008000800 */
[----:B------:R-:W-:Y:S01]  /*3e50*/  ULOP3.LUT UR4, UR42, 0xffff, URZ, 0xc0, !UPT ;  /* 0x0000ffff2a047892 */ /* 0x000fe2000f8ec0ff */
[----:B------:R-:W-:Y:S01]  /*3e60*/  UMOV UR5, 0xffff ;  /* 0x0000ffff00057882 */ /* 0x000fe20000000000 */
[----:B------:R-:W-:Y:S02]  /*3e70*/  UMOV UR6, 0x1 ;  /* 0x0000000100067882 */ /* 0x000fe40000000000 */
[----:B------:R-:W-:-:S04]  /*3e80*/  USHF.R.U32.HI UR4, URZ, 0x5, UR4 ;  /* 0x00000005ff047899 */ /* 0x000fc80008011604 */
[----:B------:R-:W-:Y:S02]  /*3e90*/  USHF.L.U32 UR5, UR5, UR4, URZ ;  /* 0x0000000405057299 */ /* 0x000fe400080006ff */
[----:B------:R-:W-:-:S04]  /*3ea0*/  USHF.L.U32 UR4, UR6, UR4, URZ ;  /* 0x0000000406047299 */ /* 0x000fc800080006ff */
[----:B-1----:R-:W-:-:S04]  /*3eb0*/  LOP3.LUT R0, R0, UR5, RZ, 0xc0, !PT ;  /* 0x0000000500007c12 */ /* 0x002fc8000f8ec0ff */
[----:B------:R-:W-:-:S13]  /*3ec0*/  ISETP.NE.AND P0, PT, R0, UR5, PT ;  /* 0x0000000500007c0c */ /* 0x000fda000bf05270 */
[----:B------:R-:W-:Y:S05]  /*3ed0*/  @P0 BRA `(.L_x_73) ;  /* 0x0000000000580947 */ /* 0x000fea0003800000 */
[----:B------:R-:W1:Y:S02]  /*3ee0*/  LDS R0, [UR8+0x18] ;  /* 0x00001808ff007984 */ /* 0x000e640008000800 */
[----:B-1----:R-:W-:-:S04]  /*3ef0*/  LOP3.LUT R0, R0, UR4, RZ, 0xc0, !PT ;  /* 0x0000000400007c12 */ /* 0x002fc8000f8ec0ff */
[----:B------:R-:W-:-:S13]  /*3f00*/  ISETP.NE.AND P0, PT, R0, UR4, PT ;  /* 0x0000000400007c0c */ /* 0x000fda000bf05270 */
[----:B------:R-:W-:Y:S05]  /*3f10*/  @P0 BRA `(.L_x_74) ;  /* 0x00000000003c0947 */ /* 0x000fea0003800000 */
[----:B------:R-:W1:Y:S01]  /*3f20*/  S2R R2, SR_LANEID ;  /* 0x0000000000027919 */ /* 0x000e620000000000 */
[----:B------:R-:W-:-:S06]  /*3f30*/  ULOP3.LUT UR5, URZ, UR5, URZ, 0x33, !UPT ;  /* 0x00000005ff057292 */ /* 0x000fcc000f8e33ff */
[----:B------:R-:W-:-:S04]  /*3f40*/  IMAD.U32 R0, RZ, RZ, UR5 ;  /* 0x00000005ff007e24 */ /* 0x000fc8000f8e00ff */
[----:B------:R2:W4:Y:S02]  /*3f50*/  REDUX UR7, R0 ;  /* 0x00000000000773c4 */ /* 0x0005240000000000 */
[----:B------:R1:W-:Y:S01]  /*3f60*/  UTCATOMSWS.AND URZ, UR5 ;  /* 0x0000000500ff79e3 */ /* 0x0003e20008000000 */
[----:B--2---:R-:W-:Y:S01]  /*3f70*/  LOP3.LUT R0, RZ, UR4, RZ, 0x33, !PT ;  /* 0x00000004ff007c12 */ /* 0x004fe2000f8e33ff */
[----:B------:R-:W-:Y:S02]  /*3f80*/  VOTEU.ANY UR4, UPT, PT ;  /* 0x0000000000047886 */ /* 0x000fe400038e0100 */
[----:B------:R-:W-:Y:S02]  /*3f90*/  UFLO.U32 UR4, UR4 ;  /* 0x00000004000472bd */ /* 0x000fe400080e0000 */
[----:B------:R-:W2:Y:S04]  /*3fa0*/  REDUX UR6, R0 ;  /* 0x00000000000673c4 */ /* 0x000ea80000000000 */
[----:B-1----:R-:W-:-:S02]  /*3fb0*/  ISETP.EQ.U32.AND P0, PT, R2, UR4, PT ;  /* 0x0000000402007c0c */ /* 0x002fc4000bf02070 */
[----:B----4-:R-:W-:-:S11]  /*3fc0*/  MOV R2, UR7 ;  /* 0x0000000700027c02 */ /* 0x010fd60008000f00 */
[----:B------:R1:W-:Y:S01]  /*3fd0*/  @P0 ATOMS.AND RZ, [UR8+0x14], R2 ;  /* 0x00001402ffff098c */ /* 0x0003e2000a800008 */
[----:B--2---:R-:W-:-:S05]  /*3fe0*/  IMAD.U32 R0, RZ, RZ, UR6 ;  /* 0x00000006ff007e24 */ /* 0x004fca000f8e00ff */
[----:B------:R1:W-:Y:S01]  /*3ff0*/  @P0 ATOMS.AND RZ, [UR8+0x18], R0 ;  /* 0x00001800ffff098c */ /* 0x0003e2000a800008 */
[----:B------:R-:W-:Y:S05]  /*4000*/  BRA `(.L_x_75) ;  /* 0x0000000000147947 */ /* 0x000fea0003800000 */
.L_x_74:
[----:B------:R-:W-:Y:S02]  /*4010*/  MOV R2, 0x4030 ;  /* 0x0000403000027802 */ /* 0x000fe40000000f00 */
[----:B---3-5:R-:W-:Y:S05]  /*4020*/  CALL.REL.NOINC `($__internal_0_$__cuda_sm10x_tcgen05_guardrail_trap_col_being_dealloced_not_returned_by_alloc) ;  /* 0x0000008400907944 */ /* 0x028fea0003c00000 */
[----:B------:R-:W-:Y:S05]  /*4030*/  BRA `(.L_x_75) ;  /* 0x0000000000087947 */ /* 0x000fea0003800000 */
.L_x_73:
[----:B------:R-:W-:Y:S02]  /*4040*/  MOV R2, 0x4060 ;  /* 0x0000406000027802 */ /* 0x000fe40000000f00 */
[----:B---3-5:R-:W-:Y:S05]  /*4050*/  CALL.REL.NOINC `($__internal_2_$__cuda_sm10x_tcgen05_guardrail_trap_unallocated_columns_being_dealloced) ;  /* 0x00000084009c7944 */ /* 0x028fea0003c00000 */
.L_x_75:
[----:B------:R-:W-:Y:S01]  /*4060*/  NOP ;  /* 0x0000000000007918 */ /* 0x000fe20000000000 */
[----:B------:R-:W-:Y:S05]  /*4070*/  EXIT ;  /* 0x000000000000794d */ /* 0x000fea0003800000 */
.L_x_57:
[----:B------:R-:W-:-:S09]  /*4080*/  UISETP.NE.OR UP0, UPT, UR17, 0x3, !UP3 ;  /* 0x000000031100788c */ /* 0x000fd2000df05670 */
[----:B------:R-:W-:Y:S05]  /*4090*/  BRA.U UP0, `(.L_x_76) ;  /* 0x0000001500c47547 */ /* 0x000fea000b800000 */
[----:B------:R-:W1:Y:S01]  /*40a0*/  LDCU UR37, c[0x0][0x370] ;  /* 0x00006e00ff2577ac */ /* 0x000e620008000800 */
[----:B------:R-:W2:Y:S01]  /*40b0*/  LDC.64 R16, c[0x0][0x348] ;  /* 0x0000d200ff107b82 */ /* 0x000ea20000000a00 */
[----:B------:R-:W-:Y:S01]  /*40c0*/  HFMA2 R14, -RZ, RZ, 0, 0 ;  /* 0x00000000ff0e7431 */ /* 0x000fe200000001ff */
[----:B------:R-:W-:Y:S01]  /*40d0*/  MOV R13, RZ ;  /* 0x000000ff000d7202 */ /* 0x000fe20000000f00 */
[----:B------:R-:W1:Y:S01]  /*40e0*/  LDCU.128 UR48, c[0x0][0xb10] ;  /* 0x00016200ff3077ac */ /* 0x000e620008000c00 */
[----:B------:R-:W-:Y:S01]  /*40f0*/  HFMA2 R7, -RZ, RZ, 0, 0.0078125 ;  /* 0x00002000ff077431 */ /* 0x000fe200000001ff */
[----:B------:R-:W3:Y:S03]  /*4100*/  LDCU UR31, c[0x0][0x374] ;  /* 0x00006e80ff1f77ac */ /* 0x000ee60008000800 */
[----:B------:R-:W4:Y:S01]  /*4110*/  LDC.64 R2, c[0x0][0x888] ;  /* 0x00022200ff027b82 */ /* 0x000f220000000a00 */
[----:B------:R-:W3:Y:S01]  /*4120*/  LDCU UR15, c[0x0][0xb0c] ;  /* 0x00016180ff0f77ac */ /* 0x000ee20008000800 */
[----:B------:R-:W2:Y:S06]  /*4130*/  LDCU UR47, c[0x0][0xb20] ;  /* 0x00016400ff2f77ac */ /* 0x000eac0008000800 */
[----:B------:R-:W4:Y:S01]  /*4140*/  LDC.64 R4, c[0x0][0x890] ;  /* 0x00022400ff047b82 */ /* 0x000f220000000a00 */
[----:B------:R-:W2:Y:S01]  /*4150*/  LDCU UR4, c[0x0][0xb30] ;  /* 0x00016600ff0477ac */ /* 0x000ea20008000800 */
[----:B-1----:R-:W-:-:S02]  /*4160*/  UIMAD.WIDE.U32 UR6, UR37, UR48, URZ ;  /* 0x00000030250672a5 */ /* 0x002fc4000f8e00ff */
[----:B---3--:R-:W-:Y:S01]  /*4170*/  UIMAD.WIDE.U32 UR8, UR31, UR51, URZ ;  /* 0x000000331f0872a5 */ /* 0x008fe2000f8e00ff */
[----:B------:R-:W-:Y:S01]  /*4180*/  UMOV UR21, 0x400 ;  /* 0x0000040000157882 */ /* 0x000fe20000000000 */
[----:B------:R-:W-:Y:S02]  /*4190*/  UPLOP3.LUT UP1, UPT, UPT, UPT, UPT, 0x40, 0x4 ;  /* 0x000000000004789c */ /* 0x000fe40003f2e870 */
[----:B------:R-:W-:Y:S01]  /*41a0*/  ULEA UR21, UR52, UR21, 0x18 ;  /* 0x0000001534157291 */ /* 0x000fe2000f8ec0ff */
[----:B------:R-:W-:Y:S02]  /*41b0*/  UMOV UR6, UR7 ;  /* 0x0000000700067c82 */ /* 0x000fe40008000000 */
[----:B------:R-:W-:Y:S01]  /*41c0*/  UMOV UR38, UR9 ;  /* 0x0000000900267c82 */ /* 0x000fe20008000000 */
[----:B------:R-:W-:Y:S02]  /*41d0*/  UISETP.GE.AND UP0, UPT, UR45, 0x1, UPT ;  /* 0x000000012d00788c */ /* 0x000fe4000bf06270 */
[----:B------:R-:W-:Y:S01]  /*41e0*/  UISETP.NE.AND UP4, UPT, UR45, 0x1, UPT ;  /* 0x000000012d00788c */ /* 0x000fe2000bf85270 */
[----:B------:R-:W1:Y:S01]  /*41f0*/  LDCU.64 UR22, c[0x0][0xb28] ;  /* 0x00016500ff1677ac */ /* 0x000e620008000a00 */
[----:B------:R-:W-:-:S02]  /*4200*/  UISETP.NE.AND UP6, UPT, UR15, 0x1, UPT ;  /* 0x000000010f00788c */ /* 0x000fc4000bfc5270 */
[----:B------:R-:W-:Y:S02]  /*4210*/  UISETP.NE.AND UP5, UPT, UR50, 0x1, UPT ;  /* 0x000000013200788c */ /* 0x000fe4000bfa5270 */
[----:B------:R-:W-:Y:S02]  /*4220*/  UIADD3 UR41, UPT, UPT, UR21, 0x60, URZ ;  /* 0x0000006015297890 */ /* 0x000fe4000fffe0ff */
[----:B------:R-:W-:Y:S02]  /*4230*/  UIADD3 UR33, UPT, UPT, UR21, 0x68, URZ ;  /* 0x0000006815217890 */ /* 0x000fe4000fffe0ff */
[----:B------:R-:W-:Y:S02]  /*4240*/  UIADD3 UR25, UPT, UPT, UR21, 0x70, URZ ;  /* 0x0000007015197890 */ /* 0x000fe4000fffe0ff */
[----:B------:R-:W-:Y:S02]  /*4250*/  UIADD3 UR17, UPT, UPT, UR21, 0x78, URZ ;  /* 0x0000007815117890 */ /* 0x000fe4000fffe0ff */
[----:B------:R-:W-:-:S02]  /*4260*/  USHF.R.U32.HI UR39, URZ, UR49, UR6 ;  /* 0x00000031ff277299 */ /* 0x000fc40008011606 */
[----:B--2---:R-:W-:Y:S02]  /*4270*/  USHF.R.U32.HI UR38, URZ, UR47, UR38 ;  /* 0x0000002fff267299 */ /* 0x004fe40008011626 */
[----:B------:R-:W-:-:S11]  /*4280*/  UISETP.NE.AND UP3, UPT, UR4, 0x1, UPT ;  /* 0x000000010400788c */ /* 0x000fd6000bf65270 */
.L_x_91:
[C---:B------:R-:W-:Y:S02]  /*4290*/  LEA R12, R14.reuse, UR21, 0x3 ;  /* 0x000000150e0c7c11 */ /* 0x040fe4000f8e18ff */
[----:B------:R-:W-:Y:S02]  /*42a0*/  SHF.L.U32 R0, R13, 0x1f, RZ ;  /* 0x0000001f0d007819 */ /* 0x000fe400000006ff */
[----:B------:R-:W-:Y:S02]  /*42b0*/  LEA R8, R14, UR21, 0x4 ;  /* 0x000000150e087c11 */ /* 0x000fe4000f8e20ff */
[----:B--2---:R-:W2:Y:S02]  /*42c0*/  SYNCS.PHASECHK.TRANS64.TRYWAIT P0, [R12+URZ+0xb0], R0 ;  /* 0x0000b0000c0075a7 */ /* 0x004ea400080011ff */
[----:B--2---:R-:W-:Y:S05]  /*42d0*/  @!P0 BRA `(.L_x_77) ;  /* 0x0000007800e48947 */ /* 0x004fea0003800000 */
.L_x_207:
[----:B------:R-:W3:Y:S01]  /*42e0*/  LDS.128 R8, [R8+0x140] ;  /* 0x0001400008087984 */ /* 0x000ee20000000c00 */
[----:B------:R-:W-:Y:S01]  /*42f0*/  UISETP.GE.AND UP0, UPT, UR45, 0x1, UPT ;  /* 0x000000012d00788c */ /* 0x000fe2000bf06270 */
[----:B------:R-:W-:Y:S01]  /*4300*/  @!PT LDS RZ, [RZ] ;  /* 0x00000000fffff984 */ /* 0x000fe20000000800 */
[----:B------:R-:W-:Y:S01]  /*4310*/  @!PT LDS RZ, [RZ] ;  /* 0x00000000fffff984 */ /* 0x000fe20000000800 */
[----:B------:R-:W-:Y:S01]  /*4320*/  @!PT LDS RZ, [RZ] ;  /* 0x00000000fffff984 */ /* 0x000fe20000000800 */
[----:B------:R-:W-:Y:S01]  /*4330*/  @!PT LDS RZ, [RZ] ;  /* 0x00000000fffff984 */ /* 0x000fe20000000800 */
[----:B------:R1:W-:Y:S06]  /*4340*/  MEMBAR.ALL.CTA ;  /* 0x0000000000007992 */ /* 0x0003ec0000008000 */
[----:B-1----:R-:W1:Y:S01]  /*4350*/  FENCE.VIEW.ASYNC.S ;  /* 0x00000000000073c6 */ /* 0x002e620000000000 */
[----:B---3--:R-:W-:Y:S11]  /*4360*/  LOP3.LUT P0, RZ, R10, 0x1, RZ, 0xc0, !PT ;  /* 0x000000010aff7812 */ /* 0x008ff6000780c0ff */
[----:B------:R-:W-:Y:S02]  /*4370*/  @!UPT UIADD3 URZ, UPT, UPT, URZ, URZ, URZ ;  /* 0x000000fffffff290 */ /* 0x000fe4000fffe0ff */
[----:B-1----:R-:W-:Y:S01]  /*4380*/  VOTEU.ANY UP2, P0 ;  /* 0x0000000000ff7886 */ /* 0x002fe20000040100 */
[----:B------:R-:W-:Y:S11]  /*4390*/  PLOP3.LUT P0, PT, PT, PT, UP2, 0x80, 0x8 ;  /* 0x000000000008781c */ /* 0x000ff60003f0f028 */
[----:B------:R-:W-:Y:S02]  /*43a0*/  @!UPT UIADD3 URZ, UPT, UPT, URZ, URZ, URZ ;  /* 0x000000fffffff290 */ /* 0x000fe4000fffe0ff */
[----:B--2---:R-:W-:Y:S02]  /*43b0*/  @P0 SHF.R.U32.HI R0, RZ, 0x10, R9 ;  /* 0x00000010ff000819 */ /* 0x004fe40000011609 */
[----:B------:R-:W-:Y:S02]  /*43c0*/  @P0 MOV R6, R8 ;  /* 0x0000000800060202 */ /* 0x000fe40000000f00 */
[----:B------:R-:W-:Y:S01]  /*43d0*/  @P0 R2UR UR4, R0 ;  /* 0x00000000000402ca */ /* 0x000fe200000e0000 */
[----:B------:R-:W-:Y:S01]  /*43e0*/  VIADD R0, R12, 0xc0 ;  /* 0x000000c00c007836 */ /* 0x000fe20000000000 */
[----:B------:R-:W-:Y:S02]  /*43f0*/  @P0 LOP3.LUT R8, R9, 0xffff, RZ, 0xc0, !PT ;  /* 0x0000ffff09080812 */ /* 0x000fe400078ec0ff */
[----:B------:R-:W-:Y:S02]  /*4400*/  @P0 R2UR UR6, R6 ;  /* 0x00000000060602ca */ /* 0x000fe400000e0000 */
[----:B------:R-:W-:Y:S02]  /*4410*/  PRMT R0, RZ, 0x654, R0 ;  /* 0x00000654ff007816 */ /* 0x000fe40000000000 */
[----:B------:R-:W-:Y:S02]  /*4420*/  @P0 R2UR UR5, R8 ;  /* 0x00000000080502ca */ /* 0x000fe400000e0000 */
[----:B------:R1:W-:Y:S03]  /*4430*/  SYNCS.ARRIVE.TRANS64.RED.A1T0 RZ, [R0+URZ], RZ ;  /* 0x000000ff00ff79a7 */ /* 0x0003e600081004ff */
[----:B------:R-:W-:Y:S04]  /*4440*/  @UP2 UMOV UR30, UR4 ;  /* 0x00000004001e2c82 */ /* 0x000fe80008000000 */
[----:B------:R-:W-:Y:S04]  /*4450*/  @UP2 UMOV UR14, UR6 ;  /* 0x00000006000e2c82 */ /* 0x000fe80008000000 */
[----:B------:R-:W-:Y:S01]  /*4460*/  @UP2 UMOV UR13, UR5 ;  /* 0x00000005000d2c82 */ /* 0x000fe20008000000 */
[----:B------:R-:W-:Y:S05]  /*4470*/  BRA.U !UP0, `(.L_x_78) ;  /* 0x0000000108a47547 */ /* 0x000fea000b800000 */
[----:B------:R-:W-:Y:S02]  /*4480*/  UIMAD.WIDE.U32 UR18, UR13, UR51, URZ ;  /* 0x000000330d1272a5 */ /* 0x000fe4000f8e00ff */
[----:B------:R-:W-:Y:S02]  /*4490*/  UIMAD.WIDE.U32 UR26, UR14, UR48, URZ ;  /* 0x000000300e1a72a5 */ /* 0x000fe4000f8e00ff */
[----:B------:R-:W-:Y:S02]  /*44a0*/  USEL UR4, UR31, UR38, !UP5 ;  /* 0x000000261f047287 */ /* 0x000fe4000e800000 */
[----:B------:R-:W-:Y:S02]  /*44b0*/  USEL UR7, UR37, UR39, !UP6 ;  /* 0x0000002725077287 */ /* 0x000fe4000f000000 */
[----:B------:R-:W-:Y:S02]  /*44c0*/  UIMAD.WIDE.U32 UR8, UR4, UR22, URZ ;  /* 0x00000016040872a5 */ /* 0x000fe4000f8e00ff */
[----:B------:R-:W-:Y:S01]  /*44d0*/  UIMAD.WIDE.U32 UR10, UR7, UR22, URZ ;  /* 0x00000016070a72a5 */ /* 0x000fe2000f8e00ff */
[----:B------:R-:W-:Y:S02]  /*44e0*/  UMOV UR5, UR19 ;  /* 0x0000001300057c82 */ /* 0x000fe40008000000 */
[----:B------:R-:W-:Y:S03]  /*44f0*/  USHF.R.U32.HI UR6, URZ, UR47, UR5 ;  /* 0x0000002fff067299 */ /* 0x000fe60008011605 */
[----:B------:R-:W-:Y:S01]  /*4500*/  UMOV UR5, UR27 ;  /* 0x0000001b00057c82 */ /* 0x000fe20008000000 */
[----:B------:R-:W-:Y:S02]  /*4510*/  USEL UR6, UR13, UR6, !UP5 ;  /* 0x000000060d067287 */ /* 0x000fe4000e800000 */
[----:B------:R-:W-:Y:S03]  /*4520*/  USHF.R.U32.HI UR12, URZ, UR49, UR5 ;  /* 0x00000031ff0c7299 */ /* 0x000fe60008011605 */
[----:B------:R-:W-:Y:S02]  /*4530*/  UMOV UR5, UR9 ;  /* 0x0000000900057c82 */ /* 0x000fe40008000000 */
[----:B------:R-:W-:Y:S03]  /*4540*/  @UP4 USHF.R.U32.HI UR4, URZ, UR23, UR5 ;  /* 0x00000017ff044299 */ /* 0x000fe60008011605 */
[----:B------:R-:W-:Y:S01]  /*4550*/  UMOV UR5, UR11 ;  /* 0x0000000b00057c82 */ /* 0x000fe20008000000 */
[----:B------:R-:W-:Y:S02]  /*4560*/  UIMAD UR4, UR45, UR4, URZ ;  /* 0x000000042d0472a4 */ /* 0x000fe4000f8e02ff */
[----:B------:R-:W-:Y:S02]  /*4570*/  @UP4 USHF.R.U32.HI UR7, URZ, UR23, UR5 ;  /* 0x00000017ff074299 */ /* 0x000fe40008011605 */
[----:B------:R-:W-:Y:S02]  /*4580*/  UIMAD.WIDE.U32 UR10, UR6, UR22, URZ ;  /* 0x00000016060a72a5 */ /* 0x000fe4000f8e00ff */
[----:B------:R-:W-:Y:S02]  /*4590*/  USEL UR5, UR14, UR12, !UP6 ;  /* 0x0000000c0e057287 */ /* 0x000fe4000f000000 */
[----:B------:R-:W-:Y:S02]  /*45a0*/  UIMAD UR8, UR45, UR7, URZ ;  /* 0x000000072d0872a4 */ /* 0x000fe4000f8e02ff */
[----:B------:R-:W-:Y:S03]  /*45b0*/  UISETP.GE.AND UP0, UPT, UR6, UR4, UPT ;  /* 0x000000040600728c */ /* 0x000fe6000bf06270 */
[----:B------:R-:W-:Y:S01]  /*45c0*/  UMOV UR4, UR11 ;  /* 0x0000000b00047c82 */ /* 0x000fe20008000000 */
[----:B------:R-:W-:Y:S02]  /*45d0*/  UISETP.GE.OR UP0, UPT, UR5, UR8, UP0 ;  /* 0x000000080500728c */ /* 0x000fe40008706670 */
[----:B------:R-:W-:Y:S02]  /*45e0*/  USHF.R.U32.HI UR4, URZ, UR23, UR4 ;  /* 0x00000017ff047299 */ /* 0x000fe40008011604 */
[----:B------:R-:W-:Y:S02]  /*45f0*/  UIMAD.WIDE.U32 UR8, UR5, UR22, URZ ;  /* 0x00000016050872a5 */ /* 0x000fe4000f8e00ff */
[----:B------:R-:W-:Y:S04]  /*4600*/  USEL UR10, UR6, UR4, !UP4 ;  /* 0x00000004060a7287 */ /* 0x000fe8000e000000 */
[----:B------:R-:W-:Y:S01]  /*4610*/  UIADD3 UR11, UPT, UPT, -UR10, URZ, URZ ;  /* 0x000000ff0a0b7290 */ /* 0x000fe2000fffe1ff */
[----:B------:R-:W-:Y:S02]  /*4620*/  @!UP0 UMOV UR4, UR9 ;  /* 0x0000000900048c82 */ /* 0x000fe40008000000 */
[----:B------:R-:W-:Y:S02]  /*4630*/  @!UP0 USHF.R.U32.HI UR4, URZ, UR23, UR4 ;  /* 0x00000017ff048299 */ /* 0x000fe40008011604 */
[----:B------:R-:W-:Y:S02]  /*4640*/  UIMAD UR8, UR45, UR11, UR6 ;  /* 0x0000000b2d0872a4 */ /* 0x000fe4000f8e0206 */
[----:B------:R-:W-:Y:S04]  /*4650*/  @!UP0 USEL UR4, UR5, UR4, !UP4 ;  /* 0x0000000405048287 */ /* 0x000fe8000e000000 */
[----:B------:R-:W-:Y:S02]  /*4660*/  @!UP0 UIMAD UR7, UR7, UR8, UR4 ;  /* 0x00000008070782a4 */ /* 0x000fe4000f8e0204 */
[----:B------:R-:W-:Y:S02]  /*4670*/  @!UP0 UIADD3 UR9, UPT, UPT, UR10, -UR4, URZ ;  /* 0x800000040a098290 */ /* 0x000fe4000fffe0ff */
[----:B------:R-:W-:Y:S02]  /*4680*/  UIADD3 UR8, UPT, UPT, -UR6, URZ, URZ ;  /* 0x000000ff06087290 */ /* 0x000fe4000fffe1ff */
[----:B------:R-:W-:Y:S02]  /*4690*/  UIADD3 UR4, UPT, UPT, -UR5, URZ, URZ ;  /* 0x000000ff05047290 */ /* 0x000fe4000fffe1ff */
[----:B------:R-:W-:Y:S03]  /*46a0*/  @!UP0 UIMAD UR6, UR9, UR45, UR5 ;  /* 0x0000002d090682a4 */ /* 0x000fe6000f8e0205 */
[----:B------:R-:W-:Y:S01]  /*46b0*/  @!UP0 UMOV UR5, UR7 ;  /* 0x0000000700058c82 */ /* 0x000fe20008000000 */
[----:B------:R-:W-:Y:S02]  /*46c0*/  UIMAD UR7, UR15, UR4, UR14 ;  /* 0x000000040f0772a4 */ /* 0x000fe4000f8e020e */
[----:B------:R-:W-:Y:S02]  /*46d0*/  UIMAD UR4, UR50, UR8, UR13 ;  /* 0x00000008320472a4 */ /* 0x000fe4000f8e020d */
[----:B------:R-:W-:Y:S02]  /*46e0*/  UIMAD UR14, UR5, UR15, UR7 ;  /* 0x0000000f050e72a4 */ /* 0x000fe4000f8e0207 */
[----:B------:R-:W-:Y:S11]  /*46f0*/  UIMAD UR13, UR6, UR50, UR4 ;  /* 0x00000032060d72a4 */ /* 0x000ff6000f8e0204 */
[----:B------:R-:W-:Y:S01]  /*4700*/  @!UPT UIADD3 URZ, UPT, UPT, URZ, URZ, URZ ;  /* 0x000000fffffff290 */ /* 0x000fe2000fffe0ff */
.L_x_78:
[----:B------:R-:W2:Y:S01]  /*4710*/  @!UP3 LDCU.128 UR8, c[0x0][0xb10] ;  /* 0x00016200ff08b7ac */ /* 0x000ea20008000c00 */
[----:B------:R-:W-:Y:S01]  /*4720*/  IMAD.MOV.U32 R10, RZ, RZ, 0x1 ;  /* 0x00000001ff0a7424 */ /* 0x000fe200078e00ff */
[C---:B----4-:R-:W-:Y:S02]  /*4730*/  ISETP.NE.U32.AND P1, PT, R4.reuse, RZ, PT ;  /* 0x000000ff0400720c */ /* 0x050fe40003f25070 */
[----:B------:R-:W-:Y:S02]  /*4740*/  ISETP.NE.U32.AND P0, PT, R4, RZ, PT ;  /* 0x000000ff0400720c */ /* 0x000fe40003f05070 */
[C---:B------:R-:W-:Y:S01]  /*4750*/  ISETP.NE.AND.EX P1, PT, R5.reuse, RZ, PT, P1 ;  /* 0x000000ff0500720c */ /* 0x040fe20003f25310 */
[----:B------:R-:W3:Y:S01]  /*4760*/  @!UP3 LDCU UR5, c[0x0][0xb0c] ;  /* 0x00016180ff05b7ac */ /* 0x000ee20008000800 */
[----:B------:R-:W-:Y:S02]  /*4770*/  ISETP.NE.AND.EX P0, PT, R5, RZ, PT, P0 ;  /* 0x000000ff0500720c */ /* 0x000fe40003f05300 */
[----:B------:R-:W-:Y:S01]  /*4780*/  SHF.L.U32 R10, R10, 0x1f, RZ ;  /* 0x0000001f0a0a7819 */ /* 0x000fe200000006ff */
[----:B------:R-:W-:Y:S02]  /*4790*/  USHF.L.U32 UR43, UR16, 0x7, URZ ;  /* 0x00000007102b7899 */ /* 0x000fe400080006ff */
[----:B------:R-:W-:Y:S02]  /*47a0*/  USHF.L.U32 UR42, UR20, 0x7, URZ ;  /* 0x00000007142a7899 */ /* 0x000fe400080006ff */
[----:B--2---:R-:W-:Y:S07]  /*47b0*/  UIMAD.WIDE.U32 UR6, UR14, UR8, URZ ;  /* 0x000000080e0672a5 */ /* 0x004fee000f8e00ff */
[----:B------:R-:W-:Y:S01]  /*47c0*/  @!UP3 UMOV UR4, UR7 ;  /* 0x000000070004bc82 */ /* 0x000fe20008000000 */
[----:B---3--:R-:W-:Y:S02]  /*47d0*/  @!UP3 UISETP.NE.AND UP0, UPT, UR5, 0x1, UPT ;  /* 0x000000010500b88c */ /* 0x008fe4000bf05270 */
[----:B------:R-:W-:Y:S02]  /*47e0*/  @!UP3 USHF.R.U32.HI UR4, URZ, UR9, UR4 ;  /* 0x00000009ff04b299 */ /* 0x000fe40008011604 */
[----:B------:R-:W-:Y:S02]  /*47f0*/  UIMAD.WIDE.U32 UR6, UR13, UR11, URZ ;  /* 0x0000000b0d0672a5 */ /* 0x000fe4000f8e00ff */
[----:B------:R-:W-:Y:S02]  /*4800*/  @!UP3 USEL UR8, UR14, UR4, !UP0 ;  /* 0x000000040e08b287 */ /* 0x000fe4000c000000 */
[----:B------:R-:W-:Y:S03]  /*4810*/  @!UP3 UISETP.NE.AND UP0, UPT, UR10, 0x1, UPT ;  /* 0x000000010a00b88c */ /* 0x000fe6000bf05270 */
[----:B------:R-:W-:Y:S02]  /*4820*/  @!UP3 UMOV UR6, UR7 ;  /* 0x000000070006bc82 */ /* 0x000fe40008000000 */
[----:B------:R-:W2:Y:S02]  /*4830*/  @!UP3 LDCU UR4, c[0x0][0xb20] ;  /* 0x00016400ff04b7ac */ /* 0x000ea40008000800 */
[----:B--2---:R-:W-:Y:S04]  /*4840*/  @!UP3 USHF.R.U32.HI UR6, URZ, UR4, UR6 ;  /* 0x00000004ff06b299 */ /* 0x004fe80008011606 */
[----:B------:R-:W-:Y:S04]  /*4850*/  @!UP3 USEL UR6, UR13, UR6, !UP0 ;  /* 0x000000060d06b287 */ /* 0x000fe8000c000000 */
[----:B------:R-:W-:Y:S02]  /*4860*/  @!UP3 UIADD3 UR4, UPT, UPT, -UR8, UR6, URZ ;  /* 0x000000060804b290 */ /* 0x000fe4000fffe1ff */
[----:B------:R-:W-:Y:S02]  /*4870*/  @!UP3 UIADD3 UR6, UPT, UPT, UR8, -UR6, URZ ;  /* 0x800000060806b290 */ /* 0x000fe4000fffe0ff */
[----:B------:R-:W-:Y:S02]  /*4880*/  @!UP3 UIMAD UR14, UR4, UR5, UR14 ;  /* 0x00000005040eb2a4 */ /* 0x000fe4000f8e020e */
[----:B------:R-:W-:Y:S01]  /*4890*/  @!UP3 UIMAD UR13, UR6, UR10, UR13 ;  /* 0x0000000a060db2a4 */ /* 0x000fe2000f8e020d */
[----:B------:R-:W-:Y:S11]  /*48a0*/  BRA.U UP1, `(.L_x_79) ;  /* 0x0000000101107547 */ /* 0x000ff6000b800000 */
[----:B------:R-:W-:Y:S04]  /*48b0*/  MOV R6, UR46 ;  /* 0x0000002e00067c02 */ /* 0x000fe80008000f00 */
[----:B------:R-:W-:Y:S04]  /*48c0*/  SHF.L.U32 R6, R6, 0x1f, RZ ;  /* 0x0000001f06067819 */ /* 0x000fe800000006ff */
[----:B------:R-:W2:Y:S02]  /*48d0*/  SYNCS.PHASECHK.TRANS64.TRYWAIT P2, [UR21+0xa8], R6 ;  /* 0x0000a806ff0075a7 */ /* 0x000ea40008041115 */
[----:B--2---:R-:W-:Y:S05]  /*48e0*/  @!P2 BRA `(.L_x_80) ;  /* 0x000000740074a947 */ /* 0x004fea0003800000 */
.L_x_79:
[----:B------:R-:W-:Y:S05]  /*48f0*/  @!P1 BRA `(.L_x_81) ;  /* 0x0000000000309947 */ /* 0x000fea0003800000 */
[----:B------:R-:W-:Y:S01]  /*4900*/  ISETP.NE.U32.AND P1, PT, R2, RZ, PT ;  /* 0x000000ff0200720c */ /* 0x000fe20003f25070 */
[----:B------:R-:W2:Y:S01]  /*4910*/  LDCU.64 UR4, c[0x0][0x358] ;  /* 0x00006b00ff0477ac */ /* 0x000ea20008000a00 */
[----:B------:R-:W-:Y:S02]  /*4920*/  IMAD.MOV.U32 R52, RZ, RZ, 0x1 ;  /* 0x00000001ff347424 */ /* 0x000fe400078e00ff */
[----:B------:R-:W-:Y:S11]  /*4930*/  ISETP.NE.AND.EX P1, PT, R3, RZ, PT, P1 ;  /* 0x000000ff0300720c */ /* 0x000ff60003f25310 */
[----:B------:R-:W-:Y:S02]  /*4940*/  @!UPT UIADD3 URZ, UPT, UPT, URZ, URZ, URZ ;  /* 0x000000fffffff290 */ /* 0x000fe4000fffe0ff */
[----:B------:R-:W3:Y:S01]  /*4950*/  @P1 LDC.64 R8, c[0x0][0x888] ;  /* 0x00022200ff081b82 */ /* 0x000ee20000000a00 */
[----:B-1----:R-:W-:Y:S04]  /*4960*/  @P1 IMAD R0, R4, UR36, RZ ;  /* 0x0000002404001c24 */ /* 0x002fe8000f8e02ff */
[----:B---3--:R-:W-:Y:S04]  /*4970*/  @P1 IMAD.WIDE R8, R0, 0x4, R8 ;  /* 0x0000000400081825 */ /* 0x008fe800078e0208 */
[----:B------:R-:W-:Y:S01]  /*4980*/  HFMA2 R0, -RZ, RZ, 0, 5.9604644775390625e-08 ;  /* 0x00000001ff007431 */ /* 0x000fe200000001ff */
[----:B--2--5:R2:W5:Y:S04]  /*4990*/  @P1 LDG.E R27, desc[UR4][R8.64] ;  /* 0x00000004081b1981 */ /* 0x024568000c1e1900 */
[----:B------:R-:W-:Y:S01]  /*49a0*/  @!P1 PRMT R52, R0, 0x7610, R52 ;  /* 0x0000761000349816 */ /* 0x000fe20000000034 */
[----:B--2---:R-:W3:Y:S06]  /*49b0*/  @!P1 LDC R27, c[0x0][0x880] ;  /* 0x00022000ff1b9b82 */ /* 0x004eec0000000800 */
.L_x_81:
[----:B---3-5:R-:W-:Y:S01]  /*49c0*/  @!P0 FSETP.EQ.AND P1, PT, R27, RZ, PT ;  /* 0x000000ff1b00820b */ /* 0x028fe20003f22000 */
[----:B------:R-:W-:Y:S01]  /*49d0*/  @!UPT UIADD3 URZ, UPT, UPT, URZ, URZ, URZ ;  /* 0x000000fffffff290 */ /* 0x000fe2000fffe0ff */
[----:B------:R-:W-:Y:S11]  /*49e0*/  @!P0 BRA `(.L_x_82) ;  /* 0x0000000000188947 */ /* 0x000ff60003800000 */
[----:B------:R-:W-:Y:S02]  /*49f0*/  LOP3.LUT P0, RZ, R52, 0xff, RZ, 0xc0, !PT ;  /* 0x000000ff34ff7812 */ /* 0x000fe4000780c0ff */
[----:B------:R-:W-:Y:S04]  /*4a00*/  ISETP.NE.U32.AND P1, PT, R2, RZ, PT ;  /* 0x000000ff0200720c */ /* 0x000fe80003f25070 */
[----:B------:R-:W-:Y:S04]  /*4a10*/  ISETP.NE.AND.EX P1, PT, R3, RZ, PT, P1 ;  /* 0x000000ff0300720c */ /* 0x000fe80003f25310 */
[----:B------:R-:W-:Y:S03]  /*4a20*/  PLOP3.LUT P1, PT, P1, PT, PT, 0x8, 0x80 ;  /* 0x000000000080781c */ /* 0x000fe60000f2e170 */
[----:B------:R-:W-:Y:S11]  /*4a30*/  @P0 FSETP.EQ.AND P1, PT, R27, RZ, PT ;  /* 0x000000ff1b00020b */ /* 0x000ff60003f22000 */
[----:B------:R-:W-:Y:S02]  /*4a40*/  @!UPT UIADD3 URZ, UPT, UPT, URZ, URZ, URZ ;  /* 0x000000fffffff290 */ /* 0x000fe4000fffe0ff */
.L_x_82:
[----:B------:R-:W2:Y:S01]  /*4a50*/  SYNCS.PHASECHK.TRANS64.TRYWAIT P2, [UR21+0x80], R10 ;  /* 0x0000800aff0075a7 */ /* 0x000ea20008041115 */
[----:B------:R-:W-:Y:S04]  /*4a60*/  ELECT P0, URZ, PT ;  /* 0x0000000000ff782f */ /* 0x000fe80003800000 */
[----:B------:R-:W-:Y:S11]  /*4a70*/  PLOP3.LUT P1, PT, P1, P0, PT, 0xf2, 0x2f ;  /* 0x00000000002f781c */ /* 0x000ff60000f21e72 */
[----:B------:R-:W-:Y:S02]  /*4a80*/  @!UPT UIADD3 URZ, UPT, UPT, URZ, URZ, URZ ;  /* 0x000000fffffff290 */ /* 0x000fe4000fffe0ff */
[----:B------:R-:W-:Y:S05]  /*4a90*/  @!P1 IADD3 R8, P0, PT, R16, 0x580, RZ ;  /* 0x0000058010089810 */ /* 0x000fea0007f1e0ff */
[----:B-1----:R-:W-:Y:S01]  /*4aa0*/  @!P1 IMAD.X R6, RZ, RZ, R17, P0 ;  /* 0x000000ffff069224 */ /* 0x002fe200000e0611 */
[----:B--2---:R-:W-:Y:S07]  /*4ab0*/  @!P2 BRA `(.L_x_83) ;  /* 0x000000740018a947 */ /* 0x004fee0003800000 */
.L_x_210:
[----:B------:R-:W-:Y:S01]  /*4ac0*/  @!P1 R2UR UR5, R8 ;  /* 0x00000000080592ca */ /* 0x000fe200000e0000 */
[----:B------:R-:W-:Y:S01]  /*4ad0*/  VOTEU.ALL UP0, P1 ;  /* 0x0000000000ff7886 */ /* 0x000fe20000800000 */
[----:B------:R-:W-:Y:S01]  /*4ae0*/  @!P1 R2UR UR4, R6 ;  /* 0x00000000060492ca */ /* 0x000fe200000e0000 */
[----:B-1----:R-:W-:Y:S01]  /*4af0*/  @!P1 IMAD.MOV.U32 R0, RZ, RZ, 0x2000 ;  /* 0x00002000ff009424 */ /* 0x002fe200078e00ff */
[----:B------:R-:W-:Y:S01]  /*4b00*/  UMOV UR8, 0x0 ;  /* 0x0000000000087882 */ /* 0x000fe20000000000 */
[----:B------:R-:W-:Y:S01]  /*4b10*/  UMOV UR9, 0x10000000 ;  /* 0x1000000000097882 */ /* 0x000fe20000000000 */
[----:B------:R-:W-:Y:S01]  /*4b20*/  @!UP0 UIADD3 UR40, UPT, UPT, UR21, 0x200, URZ ;  /* 0x0000020015288890 */ /* 0x000fe2000fffe0ff */
[----:B------:R-:W-:Y:S01]  /*4b30*/  VOTEU.ALL UP0, P1 ;  /* 0x0000000000ff7886 */ /* 0x000fe20000800000 */
[----:B------:R-:W-:Y:S01]  /*4b40*/  UMOV UR44, UR36 ;  /* 0x00000024002c7c82 */ /* 0x000fe20008000000 */
[----:B------:R-:W-:Y:S04]  /*4b50*/  UPRMT UR6, UR52, 0x654, UR41 ;  /* 0x0000065434067896 */ /* 0x000fe80008000029 */
[----:B------:R-:W-:Y:S02]  /*4b60*/  IMAD.U32 R8, RZ, RZ, UR5 ;  /* 0x00000005ff087e24 */ /* 0x000fe4000f8e00ff */
[----:B------:R-:W-:Y:S03]  /*4b70*/  IMAD.U32 R9, RZ, RZ, UR4 ;  /* 0x00000004ff097e24 */ /* 0x000fe6000f8e00ff */
[----:B------:R-:W-:Y:S02]  /*4b80*/  @!P1 R2UR UR4, R8 ;  /* 0x00000000080492ca */ /* 0x000fe400000e0000 */
[----:B------:R-:W-:Y:S02]  /*4b90*/  @!P1 R2UR UR5, R9 ;  /* 0x00000000090592ca */ /* 0x000fe400000e0000 */
[----:B------:R-:W-:Y:S05]  /*4ba0*/  @!P1 IADD3 R8, P0, PT, R16, 0x580, RZ ;  /* 0x0000058010089810 */ /* 0x000fea0007f1e0ff */
[----:B------:R-:W-:Y:S06]  /*4bb0*/  @!P1 IMAD.X R6, RZ, RZ, R17, P0 ;  /* 0x000000ffff069224 */ /* 0x000fec00000e0611 */
[----:B------:R1:W-:Y:S01]  /*4bc0*/  @!UP0 UTMALDG.3D [UR40], [UR4], desc[UR8] ;  /* 0x00000828040085b4 */ /* 0x0003e20008011000 */
[----:B------:R1:W-:Y:S01]  /*4bd0*/  @!P1 SYNCS.ARRIVE.TRANS64.RED.A0TR RZ, [UR21+0x60], R0 ;  /* 0x00006000ffff99a7 */ /* 0x0003e20008300415 */
[----:B------:R-:W-:Y:S01]  /*4be0*/  SYNCS.ARRIVE.TRANS64.RED.A1T0 RZ, [UR6], RZ ;  /* 0x000000ffffff79a7 */ /* 0x000fe20008100406 */
[----:B------:R-:W2:Y:S02]  /*4bf0*/  SYNCS.PHASECHK.TRANS64.TRYWAIT P2, [UR21+0x88], R10 ;  /* 0x0000880aff0075a7 */ /* 0x000ea40008041115 */
[----:B-12---:R-:W-:Y:S05]  /*4c00*/  @!P2 BRA `(.L_x_84) ;  /* 0x0000007000dca947 */ /* 0x006fea0003800000 */
.L_x_212:
[----:B------:R-:W-:Y:S01]  /*4c10*/  @!P1 R2UR UR5, R8 ;  /* 0x00000000080592ca */ /* 0x000fe200000e0000 */
[----:B------:R-:W-:Y:S01]  /*4c20*/  VOTEU.ALL UP0, P1 ;  /* 0x0000000000ff7886 */ /* 0x000fe20000800000 */
[----:B------:R-:W-:Y:S01]  /*4c30*/  @!P1 R2UR UR4, R6 ;  /* 0x00000000060492ca */ /* 0x000fe200000e0000 */
[----:B-1----:R-:W-:Y:S01]  /*4c40*/  @!P1 IMAD.MOV.U32 R0, RZ, RZ, 0x2000 ;  /* 0x00002000ff009424 */ /* 0x002fe200078e00ff */
[----:B------:R-:W-:Y:S01]  /*4c50*/  UMOV UR8, 0x0 ;  /* 0x0000000000087882 */ /* 0x000fe20000000000 */
[----:B------:R-:W-:Y:S01]  /*4c60*/  UMOV UR9, 0x10000000 ;  /* 0x1000000000097882 */ /* 0x000fe20000000000 */
[----:B------:R-:W-:Y:S02]  /*4c70*/  @!UP0 UIADD3 UR34, UPT, UPT, UR42, 0x10, URZ ;  /* 0x000000102a228890 */ /* 0x000fe4000fffe0ff */
[----:B------:R-:W-:Y:S01]  /*4c80*/  @!UP0 UIADD3 UR32, UPT, UPT, UR21, 0x2200, URZ ;  /* 0x0000220015208890 */ /* 0x000fe2000fffe0ff */
[----:B------:R-:W-:Y:S01]  /*4c90*/  VOTEU.ALL UP0, P1 ;  /* 0x0000000000ff7886 */ /* 0x000fe20000800000 */
[----:B------:R-:W-:Y:S01]  /*4ca0*/  UMOV UR35, UR43 ;  /* 0x0000002b00237c82 */ /* 0x000fe20008000000 */
[----:B------:R-:W-:Y:S02]  /*4cb0*/  UPRMT UR7, UR52, 0x654, UR33 ;  /* 0x0000065434077896 */ /* 0x000fe40008000021 */
        /* <DEDUP_REMOVED lines=11> */
.L_x_214:
        /* <DEDUP_REMOVED lines=10> */
[----:B------:R-:W-:Y:S02]  /*4e10*/  UMOV UR28, UR36 ;  /* 0x00000024001c7c82 */ /* 0x000fe40008000000 */
[----:B------:R-:W-:Y:S01]  /*4e20*/  IMAD.U32 R8, RZ, RZ, UR5 ;  /* 0x00000005ff087e24 */ /* 0x000fe2000f8e00ff */
[----:B------:R-:W-:Y:S01]  /*4e30*/  UPRMT UR29, UR52, 0x654, UR25 ;  /* 0x00000654341d7896 */ /* 0x000fe20008000019 */
        /* <DEDUP_REMOVED lines=10> */
.L_x_216:
        /* <DEDUP_REMOVED lines=16> */
[----:B------:R-:W-:Y:S02]  /*4fe0*/  SHF.L.U32 R9, RZ, 0x1f, RZ ;  /* 0x0000001fff097819 */ /* 0x000fe400000006ff */
[----:B------:R-:W-:Y:S05]  /*4ff0*/  @!P1 IADD3 R8, P0, PT, R16, 0x580, RZ ;  /* 0x0000058010089810 */ /* 0x000fea0007f1e0ff */
[----:B------:R-:W-:Y:S04]  /*5000*/  @!P1 IMAD.X R6, RZ, RZ, R17, P0 ;  /* 0x000000ffff069224 */ /* 0x000fe800000e0611 */
[----:B------:R1:W-:Y:S01]  /*5010*/  @!UP0 UTMALDG.3D [UR16], [UR4], desc[UR8] ;  /* 0x00000810040085b4 */ /* 0x0003e20008011000 */
[----:B------:R1:W-:Y:S01]  /*5020*/  @!P1 SYNCS.ARRIVE.TRANS64.RED.A0TR RZ, [UR21+0x78], R0 ;  /* 0x00007800ffff99a7 */ /* 0x0003e20008300415 */
[----:B------:R-:W-:Y:S01]  /*5030*/  SYNCS.ARRIVE.TRANS64.RED.A1T0 RZ, [UR24], RZ ;  /* 0x000000ffffff79a7 */ /* 0x000fe20008100418 */
[----:B------:R-:W2:Y:S02]  /*5040*/  SYNCS.PHASECHK.TRANS64.TRYWAIT P2, [UR21+0x80], R9 ;  /* 0x00008009ff0075a7 */ /* 0x000ea40008041115 */
[----:B-12---:R-:W-:Y:S05]  /*5050*/  @!P2 BRA `(.L_x_87) ;  /* 0x000000700010a947 */ /* 0x006fea0003800000 */
.L_x_218:
[----:B------:R-:W-:Y:S01]  /*5060*/  @!P1 R2UR UR5, R8 ;  /* 0x00000000080592ca */ /* 0x000fe200000e0000 */
[----:B------:R-:W-:Y:S01]  /*5070*/  VOTEU.ALL UP0, P1 ;  /* 0x0000000000ff7886 */ /* 0x000fe20000800000 */
[----:B------:R-:W-:Y:S01]  /*5080*/  @!P1 R2UR UR4, R6 ;  /* 0x00000000060492ca */ /* 0x000fe200000e0000 */
[----:B-1----:R-:W-:Y:S01]  /*5090*/  @!P1 IMAD.MOV.U32 R0, RZ, RZ, 0x2000 ;  /* 0x00002000ff009424 */ /* 0x002fe200078e00ff */
[----:B------:R-:W-:Y:S01]  /*50a0*/  UMOV UR18, 0x0 ;  /* 0x0000000000127882 */ /* 0x000fe20000000000 */
[----:B------:R-:W-:Y:S01]  /*50b0*/  UMOV UR19, 0x10000000 ;  /* 0x1000000000137882 */ /* 0x000fe20000000000 */
[----:B------:R-:W-:Y:S01]  /*50c0*/  @!UP0 UIADD3 UR10, UPT, UPT, UR42, 0x40, URZ ;  /* 0x000000402a0a8890 */ /* 0x000fe2000fffe0ff */
[----:B------:R-:W-:Y:S01]  /*50d0*/  @!P1 IADD3 R8, P0, PT, R16, 0x580, RZ ;  /* 0x0000058010089810 */ /* 0x000fe20007f1e0ff */
[----:B------:R-:W-:Y:S01]  /*50e0*/  @!UP0 UIADD3 UR8, UPT, UPT, UR21, 0x200, URZ ;  /* 0x0000020015088890 */ /* 0x000fe2000fffe0ff */
[----:B------:R-:W-:Y:S01]  /*50f0*/  VOTEU.ALL UP0, P1 ;  /* 0x0000000000ff7886 */ /* 0x000fe20000800000 */
[----:B------:R-:W-:Y:S01]  /*5100*/  UMOV UR9, UR41 ;  /* 0x0000002900097c82 */ /* 0x000fe20008000000 */
[----:B------:R-:W-:Y:S02]  /*5110*/  UMOV UR11, UR43 ;  /* 0x0000002b000b7c82 */ /* 0x000fe40008000000 */
[----:B------:R-:W-:Y:S01]  /*5120*/  IMAD.U32 R18, RZ, RZ, UR5 ;  /* 0x00000005ff127e24 */ /* 0x000fe2000f8e00ff */
[----:B------:R-:W-:Y:S01]  /*5130*/  UMOV UR12, UR36 ;  /* 0x00000024000c7c82 */ /* 0x000fe20008000000 */
[----:B------:R-:W-:Y:S02]  /*5140*/  IMAD.U32 R19, RZ, RZ, UR4 ;  /* 0x00000004ff137e24 */ /* 0x000fe4000f8e00ff */
[----:B------:R-:W-:Y:S01]  /*5150*/  @!P1 IMAD.X R6, RZ, RZ, R17, P0 ;  /* 0x000000ffff069224 */ /* 0x000fe200000e0611 */
[----:B------:R-:W-:Y:S02]  /*5160*/  @!P1 R2UR UR4, R18 ;  /* 0x00000000120492ca */ /* 0x000fe400000e0000 */
[----:B------:R-:W-:Y:S11]  /*5170*/  @!P1 R2UR UR5, R19 ;  /* 0x00000000130592ca */ /* 0x000ff600000e0000 */
[----:B------:R-:W-:Y:S02]  /*5180*/  @!UPT UIADD3 URZ, UPT, UPT, URZ, URZ, URZ ;  /* 0x000000fffffff290 */ /* 0x000fe4000fffe0ff */
[----:B------:R1:W-:Y:S01]  /*5190*/  @!UP0 UTMALDG.3D [UR8], [UR4], desc[UR18] ;  /* 0x00001208040085b4 */ /* 0x0003e20008011000 */
[----:B------:R1:W-:Y:S01]  /*51a0*/  @!P1 SYNCS.ARRIVE.TRANS64.RED.A0TR RZ, [UR21+0x60], R0 ;  /* 0x00006000ffff99a7 */ /* 0x0003e20008300415 */
[----:B------:R-:W-:Y:S01]  /*51b0*/  SYNCS.ARRIVE.TRANS64.RED.A1T0 RZ, [UR6], RZ ;  /* 0x000000ffffff79a7 */ /* 0x000fe20008100406 */
[----:B------:R-:W2:Y:S02]  /*51c0*/  SYNCS.PHASECHK.TRANS64.TRYWAIT P2, [UR21+0x88], R9 ;  /* 0x00008809ff0075a7 */ /* 0x000ea40008041115 */
[----:B-12---:R-:W-:Y:S05]  /*51d0*/  @!P2 BRA `(.L_x_88) ;  /* 0x0000006c00c8a947 */ /* 0x006fea0003800000 */
.L_x_220:
        /* <DEDUP_REMOVED lines=24> */
.L_x_222:
[----:B------:R-:W-:Y:S01]  /*5360*/  @!P1 R2UR UR5, R8 ;  /* 0x00000000080592ca */ /* 0x000fe200000e0000 */
[----:B------:R-:W-:Y:S01]  /*5370*/  VOTEU.ALL UP0, P1 ;  /* 0x0000000000ff7886 */ /* 0x000fe20000800000 */
[----:B------:R-:W-:Y:S01]  /*5380*/  @!P1 R2UR UR4, R6 ;  /* 0x00000000060492ca */ /* 0x000fe200000e0000 */
[----:B-1----:R-:W-:Y:S01]  /*5390*/  @!P1 IMAD.MOV.U32 R0, RZ, RZ, 0x2000 ;  /* 0x00002000ff009424 */ /* 0x002fe200078e00ff */
[----:B------:R-:W-:Y:S01]  /*53a0*/  UMOV UR6, 0x0 ;  /* 0x0000000000067882 */ /* 0x000fe20000000000 */
[----:B------:R-:W-:Y:S01]  /*53b0*/  UMOV UR7, 0x10000000 ;  /* 0x1000000000077882 */ /* 0x000fe20000000000 */
[----:B------:R-:W-:Y:S01]  /*53c0*/  @!UP0 UIADD3 UR10, UPT, UPT, UR42, 0x60, URZ ;  /* 0x000000602a0a8890 */ /* 0x000fe2000fffe0ff */
[----:B------:R-:W-:Y:S01]  /*53d0*/  VIADD R14, R14, 0x1 ;  /* 0x000000010e0e7836 */ /* 0x000fe20000000000 */
[----:B------:R-:W-:Y:S01]  /*53e0*/  @!UP0 UIADD3 UR8, UPT, UPT, UR21, 0x4200, URZ ;  /* 0x0000420015088890 */ /* 0x000fe2000fffe0ff */
[----:B------:R-:W-:Y:S01]  /*53f0*/  VOTEU.ALL UP0, P1 ;  /* 0x0000000000ff7886 */ /* 0x000fe20000800000 */
[----:B------:R-:W-:Y:S01]  /*5400*/  UMOV UR9, UR25 ;  /* 0x0000001900097c82 */ /* 0x000fe20008000000 */
[----:B------:R-:W-:Y:S02]  /*5410*/  UMOV UR11, UR43 ;  /* 0x0000002b000b7c82 */ /* 0x000fe40008000000 */
[----:B------:R-:W-:Y:S01]  /*5420*/  IMAD.U32 R18, RZ, RZ, UR5 ;  /* 0x00000005ff127e24 */ /* 0x000fe2000f8e00ff */
[----:B------:R-:W-:Y:S01]  /*5430*/  UMOV UR12, UR36 ;  /* 0x00000024000c7c82 */ /* 0x000fe20008000000 */
[----:B------:R-:W-:Y:S03]  /*5440*/  IMAD.U32 R19, RZ, RZ, UR4 ;  /* 0x00000004ff137e24 */ /* 0x000fe6000f8e00ff */
        /* <DEDUP_REMOVED lines=8> */
.L_x_224:
[----:B------:R-:W-:Y:S01]  /*54d0*/  @!P1 IADD3 R6, P0, PT, R16, 0x580, RZ ;  /* 0x0000058010069810 */ /* 0x000fe20007f1e0ff */
[----:B------:R-:W-:Y:S01]  /*54e0*/  VOTEU.ALL UP0, P1 ;  /* 0x0000000000ff7886 */ /* 0x000fe20000800000 */
[----:B------:R-:W-:Y:S01]  /*54f0*/  UMOV UR6, 0x0 ;  /* 0x0000000000067882 */ /* 0x000fe20000000000 */
[----:B------:R-:W-:Y:S01]  /*5500*/  UMOV UR7, 0x10000000 ;  /* 0x1000000000077882 */ /* 0x000fe20000000000 */
[----:B------:R-:W-:Y:S01]  /*5510*/  @!P1 R2UR UR5, R6 ;  /* 0x00000000060592ca */ /* 0x000fe200000e0000 */
[----:B-1----:R-:W-:Y:S01]  /*5520*/  @!P1 IMAD.X R0, RZ, RZ, R17, P0 ;  /* 0x000000ffff009224 */ /* 0x002fe200000e0611 */
[----:B------:R-:W-:Y:S01]  /*5530*/  @!UP0 UIADD3 UR10, UPT, UPT, UR42, 0x70, URZ ;  /* 0x000000702a0a8890 */ /* 0x000fe2000fffe0ff */
[----:B------:R-:W-:Y:S01]  /*5540*/  R2UR UR18, R54 ;  /* 0x00000000361272ca */ /* 0x000fe200000e0000 */
[----:B------:R-:W-:Y:S01]  /*5550*/  @!UP0 UIADD3 UR8, UPT, UPT, UR21, 0x6200, URZ ;  /* 0x0000620015088890 */ /* 0x000fe2000fffe0ff */
[----:B------:R-:W-:Y:S01]  /*5560*/  R2UR UR16, R55 ;  /* 0x00000000371072ca */ /* 0x000fe200000e0000 */
[----:B------:R-:W-:Y:S01]  /*5570*/  VOTEU.ALL UP0, P1 ;  /* 0x0000000000ff7886 */ /* 0x000fe20000800000 */
[----:B------:R-:W-:Y:S01]  /*5580*/  @!P1 R2UR UR4, R0 ;  /* 0x00000000000492ca */ /* 0x000fe200000e0000 */
[----:B------:R-:W-:Y:S01]  /*5590*/  UMOV UR9, UR17 ;  /* 0x0000001100097c82 */ /* 0x000fe20008000000 */
[----:B------:R-:W-:Y:S01]  /*55a0*/  UMOV UR11, UR43 ;  /* 0x0000002b000b7c82 */ /* 0x000fe20008000000 */
[----:B------:R-:W-:Y:S01]  /*55b0*/  UMOV UR12, UR36 ;  /* 0x00000024000c7c82 */ /* 0x000fe20008000000 */
[C---:B------:R-:W-:Y:S01]  /*55c0*/  ISETP.NE.AND P0, PT, R14.reuse, 0x2, PT ;  /* 0x000000020e00780c */ /* 0x040fe20003f05270 */
[----:B------:R-:W-:Y:S01]  /*55d0*/  UPLOP3.LUT UP1, UPT, UPT, UPT, UPT, 0x80, 0x8 ;  /* 0x000000000008789c */ /* 0x000fe20003f2f070 */
[----:B------:R-:W-:Y:S01]  /*55e0*/  IMAD.U32 R8, RZ, RZ, UR5 ;  /* 0x00000005ff087e24 */ /* 0x000fe2000f8e00ff */
[----:B------:R-:W-:Y:S01]  /*55f0*/  UMOV UR36, UR30 ;  /* 0x0000001e00247c82 */ /* 0x000fe20008000000 */
[----:B------:R-:W-:Y:S01]  /*5600*/  SEL R0, RZ, 0x1, P0 ;  /* 0x00000001ff007807 */ /* 0x000fe20000000000 */
[----:B------:R-:W-:Y:S01]  /*5610*/  UIADD3 UR20, UPT, UPT, UR13, UR18, URZ ;  /* 0x000000120d147290 */ /* 0x000fe2000fffe0ff */
[----:B------:R-:W-:Y:S01]  /*5620*/  SEL R14, R14, RZ, P0 ;  /* 0x000000ff0e0e7207 */ /* 0x000fe20000000000 */
[----:B------:R-:W-:Y:S01]  /*5630*/  UIADD3 UR16, UPT, UPT, UR14, UR16, URZ ;  /* 0x000000100e107290 */ /* 0x000fe2000fffe0ff */
[----:B------:R-:W-:Y:S01]  /*5640*/  LOP3.LUT R13, R13, R0, RZ, 0x3c, !PT ;  /* 0x000000000d0d7212 */ /* 0x000fe200078e3cff */
[----:B------:R-:W-:Y:S01]  /*5650*/  IMAD.U32 R9, RZ, RZ, UR4 ;  /* 0x00000004ff097e24 */ /* 0x000fe2000f8e00ff */
[----:B------:R-:W-:Y:S04]  /*5660*/  @!P1 R2UR UR4, R8 ;  /* 0x00000000080492ca */ /* 0x000fe800000e0000 */
[----:B------:R-:W-:Y:S11]  /*5670*/  @!P1 R2UR UR5, R9 ;  /* 0x00000000090592ca */ /* 0x000ff600000e0000 */
[----:B------:R-:W-:Y:S02]  /*5680*/  @!UPT UIADD3 URZ, UPT, UPT, URZ, URZ, URZ ;  /* 0x000000fffffff290 */ /* 0x000fe4000fffe0ff */
[----:B------:R2:W-:Y:S01]  /*5690*/  @!UP0 UTMALDG.3D [UR8], [UR4], desc[UR6] ;  /* 0x00000608040085b4 */ /* 0x0005e20008011000 */
[----:B------:R2:W-:Y:S01]  /*56a0*/  @!P1 SYNCS.ARRIVE.TRANS64.RED.A0TR RZ, [UR21+0x78], R7 ;  /* 0x00007807ffff99a7 */ /* 0x0005e20008300415 */
[----:B------:R-:W-:Y:S01]  /*56b0*/  SYNCS.ARRIVE.TRANS64.RED.A1T0 RZ, [UR24], RZ ;  /* 0x000000ffffff79a7 */ /* 0x000fe20008100418 */
[----:B------:R-:W-:Y:S05]  /*56c0*/  BRA.U UP2, `(.L_x_91) ;  /* 0xffffffe902f07547 */ /* 0x000fea000b83ffff */
[----:B------:R-:W1:Y:S02]  /*56d0*/  SYNCS.PHASECHK.TRANS64.TRYWAIT P0, [UR21+0x80], R10 ;  /* 0x0000800aff0075a7 */ /* 0x000e640008001115 */
[----:B-1----:R-:W-:Y:S05]  /*56e0*/  @!P0 BRA `(.L_x_92) ;  /* 0x0000006800cc8947 */ /* 0x002fea0003800000 */
.L_x_226:
[----:B------:R-:W3:Y:S02]  /*56f0*/  SYNCS.PHASECHK.TRANS64.TRYWAIT P0, [UR21+0x88], R10 ;  /* 0x0000880aff0075a7 */ /* 0x000ee40008001115 */
[----:B---3--:R-:W-:Y:S05]  /*5700*/  @!P0 BRA `(.L_x_93) ;  /* 0x0000006800dc8947 */ /* 0x008fea0003800000 */
.L_x_228:
[----:B------:R-:W3:Y:S01]  /*5710*/  SYNCS.PHASECHK.TRANS64.TRYWAIT P0, [UR21+0x90], R10 ;  /* 0x0000900aff0075a7 */ /* 0x000ee20008001115 */
[----:B-1----:R-:W-:Y:S01]  /*5720*/  HFMA2 R0, -RZ, RZ, 0, 5.9604644775390625e-08 ;  /* 0x00000001ff007431 */ /* 0x002fe200000001ff */
[----:B---3--:R-:W-:Y:S06]  /*5730*/  @!P0 BRA `(.L_x_94) ;  /* 0x0000006800e88947 */ /* 0x008fec0003800000 */
.L_x_230:
[----:B-1----:R-:W-:Y:S02]  /*5740*/  MOV R2, UR21 ;  /* 0x0000001500027c02 */ /* 0x002fe40008000f00 */
[----:B------:R-:W-:-:S07]  /*5750*/  SHF.L.U32 R0, R0, 0x1f, RZ ;  /* 0x0000001f00007819 */ /* 0x000fce00000006ff */
.L_x_95:
[----:B-1----:R1:W3:Y:S02]  /*5760*/  SYNCS.PHASECHK.TRANS64.TRYWAIT P0, [R2+URZ+0x98], R0 ;  /* 0x00009800020075a7 */ /* 0x0022e400080011ff */
[----:B---3--:R-:W-:Y:S05]  /*5770*/  @!P0 NANOSLEEP.SYNCS 0x989680 ;  /* 0x009896800000895d */ /* 0x008fea0003900000 */
[----:B------:R-:W3:Y:S02]  /*5780*/  @!P0 SYNCS.PHASECHK.TRANS64 P0, [R2+URZ+0x98], R0 ;  /* 0x00009800020085a7 */ /* 0x000ee400080010ff */
[----:B--23--:R-:W-:Y:S05]  /*5790*/  @P0 EXIT ;  /* 0x000000000000094d */ /* 0x00cfea0003800000 */
[----:B------:R-:W-:Y:S05]  /*57a0*/  BRA `(.L_x_95) ;  /* 0xfffffffc00ec7947 */ /* 0x000fea000383ffff */
.L_x_76:
[----:B------:R-:W-:-:S06]  /*57b0*/  UISETP.GE.AND UP0, UPT, UR17, 0x4, UPT ;  /* 0x000000041100788c */ /* 0x000fcc000bf06270 */
[----:B------:R-:W-:-:S13]  /*57c0*/  PLOP3.LUT P0, PT, PT, PT, UP0, 0x80, 0x8 ;  /* 0x000000000008781c */ /* 0x000fda0003f0f008 */
[----:B------:R-:W-:Y:S05]  /*57d0*/  @!P0 EXIT ;  /* 0x000000000000894d */ /* 0x000fea0003800000 */
[----:B------:R-:W-:Y:S01]  /*57e0*/  BAR.SYNC.DEFER_BLOCKING 0x6, 0xa0 ;  /* 0x0182800000007b1d */ /* 0x000fe20000010000 */
[C---:B------:R-:W-:Y:S01]  /*57f0*/  IMAD.SHL.U32 R2, R66.reuse, 0x10, RZ ;  /* 0x0000001042027824 */ /* 0x040fe200078e00ff */
[C---:B------:R-:W-:Y:S01]  /*5800*/  SHF.L.U32 R23, R66.reuse, 0x10, RZ ;  /* 0x0000001042177819 */ /* 0x040fe200000006ff */
[C---:B------:R-:W-:Y:S01]  /*5810*/  IMAD.SHL.U32 R65, R66.reuse, 0x2, RZ ;  /* 0x0000000242417824 */ /* 0x040fe200078e00ff */
[----:B------:R-:W-:Y:S01]  /*5820*/  LOP3.LUT R67, R66, 0x60, RZ, 0xc0, !PT ;  /* 0x0000006042437812 */ /* 0x000fe200078ec0ff */
[----:B------:R-:W-:Y:S01]  /*5830*/  HFMA2 R61, -RZ, RZ, 0, 0 ;  /* 0x00000000ff3d7431 */ /* 0x000fe200000001ff */
[----:B------:R-:W-:Y:S02]  /*5840*/  UMOV UR43, 0x400 ;  /* 0x00000400002b7882 */ /* 0x000fe40000000000 */
[----:B------:R-:W1:Y:S01]  /*5850*/  LDC.64 R50, c[0x0][0x8b0] ;  /* 0x00022c00ff327b82 */ /* 0x000e620000000a00 */
[----:B------:R-:W-:Y:S01]  /*5860*/  ULEA UR43, UR52, UR43, 0x18 ;  /* 0x0000002b342b7291 */ /* 0x000fe2000f8ec0ff */
[----:B------:R-:W-:Y:S01]  /*5870*/  LOP3.LUT R3, R2, 0x60, RZ, 0xc0, !PT ;  /* 0x0000006002037812 */ /* 0x000fe200078ec0ff */
[----:B------:R-:W2:Y:S01]  /*5880*/  LDCU.64 UR6, c[0x0][0x890] ;  /* 0x00011200ff0677ac */ /* 0x000ea20008000a00 */
[C---:B------:R-:W-:Y:S01]  /*5890*/  LOP3.LUT R64, R66.reuse, 0x2, RZ, 0xc0, !PT ;  /* 0x0000000242407812 */ /* 0x040fe200078ec0ff */
[----:B------:R-:W-:Y:S01]  /*58a0*/  IMAD.MOV.U32 R22, RZ, RZ, RZ ;  /* 0x000000ffff167224 */ /* 0x000fe200078e00ff */
[----:B------:R-:W-:Y:S01]  /*58b0*/  LOP3.LUT R65, R3, 0xc, R65, 0xf8, !PT ;  /* 0x0000000c03417812 */ /* 0x000fe200078ef841 */
[----:B------:R-:W-:Y:S01]  /*58c0*/  UIADD3 UR4, UPT, UPT, UR43, 0x200, URZ ;  /* 0x000002002b047890 */ /* 0x000fe2000fffe0ff */
[----:B------:R-:W3:Y:S01]  /*58d0*/  LDC.64 R48, c[0x0][0x8a8] ;  /* 0x00022a00ff307b82 */ /* 0x000ee20000000a00 */
[----:B------:R-:W-:Y:S01]  /*58e0*/  LOP3.LUT R23, R23, 0x600000, RZ, 0xc0, !PT ;  /* 0x0060000017177812 */ /* 0x000fe200078ec0ff */
[----:B------:R-:W-:Y:S01]  /*58f0*/  IMAD.MOV.U32 R59, RZ, RZ, RZ ;  /* 0x000000ffff3b7224 */ /* 0x000fe200078e00ff */
[----:B------:R-:W-:Y:S01]  /*5900*/  LOP3.LUT R65, R65, 0x790, R2, 0xf8, !PT ;  /* 0x0000079041417812 */ /* 0x000fe200078ef802 */
[----:B------:R-:W4:Y:S01]  /*5910*/  LDCU UR63, c[0x0][0x370] ;  /* 0x00006e00ff3f77ac */ /* 0x000f220008000800 */
[----:B------:R-:W-:Y:S01]  /*5920*/  IMAD.U32 R57, RZ, RZ, UR4 ;  /* 0x00000004ff397e24 */ /* 0x000fe2000f8e00ff */
[----:B------:R-:W-:-:S02]  /*5930*/  LOP3.LUT R66, R66, 0x4, RZ, 0xc0, !PT ;  /* 0x0000000442427812 */ /* 0x000fc400078ec0ff */
[----:B------:R-:W-:Y:S01]  /*5940*/  MOV R62, RZ ;  /* 0x000000ff003e7202 */ /* 0x000fe20000000f00 */
[----:B------:R-:W4:Y:S01]  /*5950*/  LDS R0, [UR43+0x160] ;  /* 0x0001602bff007984 */ /* 0x000f220008000800 */
[----:B------:R-:W-:Y:S01]  /*5960*/  LEA R65, R65, R57, 0x2 ;  /* 0x0000003941417211 */ /* 0x000fe200078e10ff */
[----:B------:R-:W1:Y:S01]  /*5970*/  LDCU.64 UR54, c[0x0][0x348] ;  /* 0x00006900ff3677ac */ /* 0x000e620008000a00 */
[----:B--2---:R-:W-:Y:S01]  /*5980*/  IMAD.U32 R69, RZ, RZ, UR6 ;  /* 0x00000006ff457e24 */ /* 0x004fe2000f8e00ff */
[----:B------:R-:W-:Y:S02]  /*5990*/  MOV R68, UR7 ;  /* 0x0000000700447c02 */ /* 0x000fe40008000f00 */
[--C-:B------:R-:W-:Y:S01]  /*59a0*/  IMAD R64, R64, -0x10, R65.reuse ;  /* 0xfffffff040407824 */ /* 0x100fe200078e0241 */
[----:B------:R-:W2:Y:S01]  /*59b0*/  LDCU UR42, c[0x0][0xb0c] ;  /* 0x00016180ff2a77ac */ /* 0x000ea20008000800 */
[----:B------:R-:W-:Y:S01]  /*59c0*/  IMAD R63, R66, -0x10, R65 ;  /* 0xfffffff0423f7824 */ /* 0x000fe200078e0241 */
[----:B------:R-:W1:Y:S01]  /*59d0*/  LDCU UR39, c[0x0][0xb30] ;  /* 0x00016600ff2777ac */ /* 0x000e620008000800 */
[----:B------:R-:W1:Y:S01]  /*59e0*/  LDCU.64 UR60, c[0x0][0x888] ;  /* 0x00011100ff3c77ac */ /* 0x000e620008000a00 */
[----:B------:R-:W1:Y:S01]  /*59f0*/  LDCU.64 UR40, c[0x0][0xb28] ;  /* 0x00016500ff2877ac */ /* 0x000e620008000a00 */
[----:B------:R-:W1:Y:S01]  /*5a00*/  LDCU.128 UR56, c[0x0][0xb10] ;  /* 0x00016200ff3877ac */ /* 0x000e620008000c00 */
[----:B------:R-:W1:Y:S01]  /*5a10*/  LDCU UR62, c[0x0][0x374] ;  /* 0x00006e80ff3e77ac */ /* 0x000e620008000800 */
[----:B------:R-:W-:Y:S01]  /*5a20*/  UMOV UR53, URZ ;  /* 0x000000ff00357c82 */ /* 0x000fe20008000000 */
[----:B------:R-:W-:Y:S01]  /*5a30*/  UMOV UR47, URZ ;  /* 0x000000ff002f7c82 */ /* 0x000fe20008000000 */
[----:B-1234-:R-:W-:-:S07]  /*5a40*/  IMAD.IADD R23, R0, 0x1, R23 ;  /* 0x0000000100177824 */ /* 0x01efce00078e0217 */
.L_x_171:
[----:B------:R-:W-:Y:S02]  /*5a50*/  LEA R0, R59, UR43, 0x3 ;  /* 0x0000002b3b007c11 */ /* 0x000fe4000f8e18ff */
[----:B------:R-:W-:Y:S02]  /*5a60*/  SHF.L.U32 R2, R61, 0x1f, RZ ;  /* 0x0000001f3d027819 */ /* 0x000fe400000006ff */
[----:B-1----:R-:W-:Y:S02]  /*5a70*/  LEA R4, R59, UR43, 0x4 ;  /* 0x0000002b3b047c11 */ /* 0x002fe4000f8e20ff */
[----:B------:R-:W1:Y:S02]  /*5a80*/  SYNCS.PHASECHK.TRANS64.TRYWAIT P0, [R0+URZ+0xb0], R2 ;  /* 0x0000b002000075a7 */ /* 0x000e6400080011ff */
[----:B-1-3--:R-:W-:Y:S05]  /*5a90*/  @!P0 BRA `(.L_x_96) ;  /* 0x0000006800288947 */ /* 0x00afea0003800000 */
.L_x_231:
[----:B------:R-:W-:Y:S01]  /*5aa0*/  R2UR UR7, R70 ;  /* 0x00000000460772ca */ /* 0x000fe200000e0000 */
[----:B------:R-:W2:Y:S01]  /*5ab0*/  LDS.128 R4, [R4+0x140] ;  /* 0x0001400004047984 */ /* 0x000ea20000000c00 */
[----:B-1----:R-:W-:Y:S01]  /*5ac0*/  VIADD R0, R0, 0xc0 ;  /* 0x000000c000007836 */ /* 0x002fe20000000000 */
[----:B------:R-:W-:Y:S04]  /*5ad0*/  UISETP.GE.AND UP0, UPT, UR45, 0x1, UPT ;  /* 0x000000012d00788c */ /* 0x000fe8000bf06270 */
[----:B------:R-:W-:Y:S01]  /*5ae0*/  PRMT R0, RZ, 0x654, R0 ;  /* 0x00000654ff007816 */ /* 0x000fe20000000000 */
[----:B------:R-:W-:Y:S01]  /*5af0*/  @!PT LDS RZ, [RZ] ;  /* 0x00000000fffff984 */ /* 0x000fe20000000800 */
[----:B------:R-:W-:Y:S01]  /*5b00*/  @!PT LDS RZ, [RZ] ;  /* 0x00000000fffff984 */ /* 0x000fe20000000800 */
[----:B------:R-:W-:Y:S01]  /*5b10*/  @!PT LDS RZ, [RZ] ;  /* 0x00000000fffff984 */ /* 0x000fe20000000800 */
[----:B------:R-:W-:Y:S01]  /*5b20*/  @!PT LDS RZ, [RZ] ;  /* 0x00000000fffff984 */ /* 0x000fe20000000800 */
[----:B------:R1:W-:Y:S06]  /*5b30*/  MEMBAR.ALL.CTA ;  /* 0x0000000000007992 */ /* 0x0003ec0000008000 */
[----:B-1----:R-:W1:Y:S02]  /*5b40*/  FENCE.VIEW.ASYNC.S ;  /* 0x00000000000073c6 */ /* 0x002e640000000000 */
[----:B-1----:R1:W-:Y:S01]  /*5b50*/  SYNCS.ARRIVE.TRANS64.RED.A1T0 RZ, [R0+URZ], RZ ;  /* 0x000000ff00ff79a7 */ /* 0x0023e200081004ff */
[----:B--2---:R-:W-:Y:S11]  /*5b60*/  LOP3.LUT P0, RZ, R6, 0x1, RZ, 0xc0, !PT ;  /* 0x0000000106ff7812 */ /* 0x004ff6000780c0ff */
[----:B------:R-:W-:Y:S02]  /*5b70*/  @!UPT UIADD3 URZ, UPT, UPT, URZ, URZ, URZ ;  /* 0x000000fffffff290 */ /* 0x000fe4000fffe0ff */
[----:B------:R-:W-:Y:S01]  /*5b80*/  VOTEU.ANY UP1, P0 ;  /* 0x0000000000ff7886 */ /* 0x000fe20000020100 */
[----:B------:R-:W-:Y:S01]  /*5b90*/  PLOP3.LUT P0, PT, PT, PT, UP1, 0x80, 0x8 ;  /* 0x000000000008781c */ /* 0x000fe20003f0f018 */
[----:B------:R-:W-:Y:S06]  /*5ba0*/  UP2UR UR4, UPR, URZ, 0x2 ;  /* 0x00000002ff047883 */ /* 0x000fec0008000000 */
[----:B------:R-:W-:Y:S06]  /*5bb0*/  IMAD.U32 R71, RZ, RZ, UR4 ;  /* 0x00000004ff477e24 */ /* 0x000fec000f8e00ff */
[----:B------:R-:W-:Y:S02]  /*5bc0*/  @P0 SHF.R.U32.HI R2, RZ, 0x10, R5 ;  /* 0x00000010ff020819 */ /* 0x000fe40000011605 */
[----:B------:R-:W-:Y:S02]  /*5bd0*/  @P0 MOV R3, R4 ;  /* 0x0000000400030202 */ /* 0x000fe40000000f00 */
[----:B------:R-:W-:Y:S02]  /*5be0*/  @P0 R2UR UR4, R2 ;  /* 0x00000000020402ca */ /* 0x000fe400000e0000 */
[----:B------:R-:W-:Y:S02]  /*5bf0*/  @P0 LOP3.LUT R4, R5, 0xffff, RZ, 0xc0, !PT ;  /* 0x0000ffff05040812 */ /* 0x000fe400078ec0ff */
[----:B------:R-:W-:Y:S02]  /*5c00*/  @P0 R2UR UR6, R3 ;  /* 0x00000000030602ca */ /* 0x000fe400000e0000 */
[----:B------:R-:W-:Y:S07]  /*5c10*/  @P0 R2UR UR5, R4 ;  /* 0x00000000040502ca */ /* 0x000fee00000e0000 */
[----:B------:R-:W-:Y:S02]  /*5c20*/  @UP1 UMOV UR7, UR4 ;  /* 0x0000000400071c82 */ /* 0x000fe40008000000 */
[----:B------:R-:W-:Y:S02]  /*5c30*/  IMAD.U32 R70, RZ, RZ, UR7 ;  /* 0x00000007ff467e24 */ /* 0x000fe4000f8e00ff */
[----:B------:R-:W-:Y:S02]  /*5c40*/  @UP1 UMOV UR38, UR6 ;  /* 0x0000000600261c82 */ /* 0x000fe40008000000 */
[----:B------:R-:W-:Y:S01]  /*5c50*/  @UP1 UMOV UR37, UR5 ;  /* 0x0000000500251c82 */ /* 0x000fe20008000000 */
[----:B-1----:R-:W-:Y:S05]  /*5c60*/  BRA.U !UP0, `(.L_x_97) ;  /* 0x0000000108cc7547 */ /* 0x002fea000b800000 */
[----:B------:R-:W1:Y:S01]  /*5c70*/  LDCU UR12, c[0x0][0xb20] ;  /* 0x00016400ff0c77ac */ /* 0x000e620008000800 */
[----:B------:R-:W-:Y:S02]  /*5c80*/  UIMAD.WIDE.U32 UR4, UR62, UR59, URZ ;  /* 0x0000003b3e0472a5 */ /* 0x000fe4000f8e00ff */
[----:B------:R-:W-:Y:S02]  /*5c90*/  UIMAD.WIDE.U32 UR6, UR63, UR56, URZ ;  /* 0x000000383f0672a5 */ /* 0x000fe4000f8e00ff */
[----:B------:R-:W-:Y:S02]  /*5ca0*/  UISETP.NE.AND UP0, UPT, UR58, 0x1, UPT ;  /* 0x000000013a00788c */ /* 0x000fe4000bf05270 */
[----:B------:R-:W-:Y:S02]  /*5cb0*/  UIMAD.WIDE.U32 UR8, UR37, UR59, URZ ;  /* 0x0000003b250872a5 */ /* 0x000fe4000f8e00ff */
[----:B------:R-:W-:Y:S02]  /*5cc0*/  UIMAD.WIDE.U32 UR10, UR38, UR56, URZ ;  /* 0x00000038260a72a5 */ /* 0x000fe4000f8e00ff */
[----:B------:R-:W-:Y:S02]  /*5cd0*/  UISETP.NE.AND UP1, UPT, UR42, 0x1, UPT ;  /* 0x000000012a00788c */ /* 0x000fe4000bf25270 */
[----:B------:R-:W-:Y:S01]  /*5ce0*/  UISETP.NE.AND UP2, UPT, UR45, 0x1, UPT ;  /* 0x000000012d00788c */ /* 0x000fe2000bf45270 */
[----:B------:R-:W-:Y:S02]  /*5cf0*/  UMOV UR4, UR5 ;  /* 0x0000000500047c82 */ /* 0x000fe40008000000 */
[----:B-1----:R-:W-:Y:S03]  /*5d00*/  USHF.R.U32.HI UR5, URZ, UR12, UR4 ;  /* 0x0000000cff057299 */ /* 0x002fe60008011604 */
[----:B------:R-:W-:Y:S02]  /*5d10*/  UMOV UR4, UR7 ;  /* 0x0000000700047c82 */ /* 0x000fe40008000000 */
[----:B------:R-:W-:Y:S02]  /*5d20*/  USHF.R.U32.HI UR7, URZ, UR57, UR4 ;  /* 0x00000039ff077299 */ /* 0x000fe40008011604 */
[----:B------:R-:W-:Y:S02]  /*5d30*/  USEL UR4, UR62, UR5, !UP0 ;  /* 0x000000053e047287 */ /* 0x000fe4000c000000 */
[----:B------:R-:W-:Y:S01]  /*5d40*/  USEL UR7, UR63, UR7, !UP1 ;  /* 0x000000073f077287 */ /* 0x000fe2000c800000 */
[----:B------:R-:W-:Y:S01]  /*5d50*/  UMOV UR5, UR9 ;  /* 0x0000000900057c82 */ /* 0x000fe20008000000 */
[----:B------:R-:W-:Y:S02]  /*5d60*/  UIMAD.WIDE.U32 UR8, UR4, UR40, URZ ;  /* 0x00000028040872a5 */ /* 0x000fe4000f8e00ff */
[----:B------:R-:W-:Y:S03]  /*5d70*/  USHF.R.U32.HI UR6, URZ, UR12, UR5 ;  /* 0x0000000cff067299 */ /* 0x000fe60008011605 */
[----:B------:R-:W-:Y:S01]  /*5d80*/  UMOV UR5, UR11 ;  /* 0x0000000b00057c82 */ /* 0x000fe20008000000 */
[----:B------:R-:W-:Y:S02]  /*5d90*/  UIMAD.WIDE.U32 UR10, UR7, UR40, URZ ;  /* 0x00000028070a72a5 */ /* 0x000fe4000f8e00ff */
[----:B------:R-:W-:Y:S02]  /*5da0*/  USHF.R.U32.HI UR12, URZ, UR57, UR5 ;  /* 0x00000039ff0c7299 */ /* 0x000fe40008011605 */
[----:B------:R-:W-:Y:S01]  /*5db0*/  USEL UR6, UR37, UR6, !UP0 ;  /* 0x0000000625067287 */ /* 0x000fe2000c000000 */
[----:B------:R-:W-:Y:S02]  /*5dc0*/  UMOV UR5, UR9 ;  /* 0x0000000900057c82 */ /* 0x000fe40008000000 */
[----:B------:R-:W-:Y:S01]  /*5dd0*/  UMOV UR10, UR11 ;  /* 0x0000000b000a7c82 */ /* 0x000fe20008000000 */
[----:B------:R-:W-:Y:S02]  /*5de0*/  @UP2 USHF.R.U32.HI UR4, URZ, UR41, UR5 ;  /* 0x00000029ff042299 */ /* 0x000fe40008011605 */
[----:B------:R-:W-:Y:S02]  /*5df0*/  @UP2 USHF.R.U32.HI UR7, URZ, UR41, UR10 ;  /* 0x00000029ff072299 */ /* 0x000fe4000801160a */
[----:B------:R-:W-:Y:S02]  /*5e00*/  UIMAD UR4, UR45, UR4, URZ ;  /* 0x000000042d0472a4 */ /* 0x000fe4000f8e02ff */
        /* <DEDUP_REMOVED lines=8> */
[----:B------:R-:W-:Y:S02]  /*5e90*/  USEL UR11, UR6, UR4, !UP2 ;  /* 0x00000004060b7287 */ /* 0x000fe4000d000000 */
[----:B------:R-:W-:Y:S02]  /*5ea0*/  UIADD3 UR8, UPT, UPT, -UR5, URZ, URZ ;  /* 0x000000ff05087290 */ /* 0x000fe4000fffe1ff */
[----:B------:R-:W-:Y:S01]  /*5eb0*/  UIADD3 UR10, UPT, UPT, -UR11, URZ, URZ ;  /* 0x000000ff0b0a7290 */ /* 0x000fe2000fffe1ff */
[----:B------:R-:W-:Y:S01]  /*5ec0*/  @!UP0 UMOV UR4, UR9 ;  /* 0x0000000900048c82 */ /* 0x000fe20008000000 */
[----:B------:R-:W-:Y:S02]  /*5ed0*/  UIADD3 UR9, UPT, UPT, -UR6, URZ, URZ ;  /* 0x000000ff06097290 */ /* 0x000fe4000fffe1ff */
[----:B------:R-:W-:Y:S02]  /*5ee0*/  @!UP0 USHF.R.U32.HI UR4, URZ, UR41, UR4 ;  /* 0x00000029ff048299 */ /* 0x000fe40008011604 */
[----:B------:R-:W-:Y:S02]  /*5ef0*/  UIMAD UR10, UR45, UR10, UR6 ;  /* 0x0000000a2d0a72a4 */ /* 0x000fe4000f8e0206 */
[----:B------:R-:W-:Y:S04]  /*5f00*/  @!UP0 USEL UR4, UR5, UR4, !UP2 ;  /* 0x0000000405048287 */ /* 0x000fe8000d000000 */
[----:B------:R-:W-:Y:S02]  /*5f10*/  @!UP0 UIMAD UR10, UR7, UR10, UR4 ;  /* 0x0000000a070a82a4 */ /* 0x000fe4000f8e0204 */
[----:B------:R-:W-:Y:S02]  /*5f20*/  @!UP0 UIADD3 UR11, UPT, UPT, UR11, -UR4, URZ ;  /* 0x800000040b0b8290 */ /* 0x000fe4000fffe0ff */
[----:B------:R-:W-:Y:S02]  /*5f30*/  UIMAD UR7, UR42, UR8, UR38 ;  /* 0x000000082a0772a4 */ /* 0x000fe4000f8e0226 */
[----:B------:R-:W-:Y:S02]  /*5f40*/  @!UP0 UIMAD UR6, UR11, UR45, UR5 ;  /* 0x0000002d0b0682a4 */ /* 0x000fe4000f8e0205 */
[----:B------:R-:W-:Y:S01]  /*5f50*/  UIMAD UR4, UR58, UR9, UR37 ;  /* 0x000000093a0472a4 */ /* 0x000fe2000f8e0225 */
[----:B------:R-:W-:Y:S02]  /*5f60*/  @!UP0 UMOV UR5, UR10 ;  /* 0x0000000a00058c82 */ /* 0x000fe40008000000 */
[----:B------:R-:W-:Y:S02]  /*5f70*/  UIMAD UR38, UR5, UR42, UR7 ;  /* 0x0000002a052672a4 */ /* 0x000fe4000f8e0207 */
[----:B------:R-:W-:Y:S11]  /*5f80*/  UIMAD UR37, UR6, UR58, UR4 ;  /* 0x0000003a062572a4 */ /* 0x000ff6000f8e0204 */
[----:B------:R-:W-:Y:S01]  /*5f90*/  @!UPT UIADD3 URZ, UPT, UPT, URZ, URZ, URZ ;  /* 0x000000fffffff290 */ /* 0x000fe2000fffe0ff */
.L_x_97:
[----:B------:R-:W-:Y:S01]  /*5fa0*/  UISETP.NE.AND UP0, UPT, UR39, 0x1, UPT ;  /* 0x000000012700788c */ /* 0x000fe2000bf05270 */
[----:B------:R-:W-:Y:S01]  /*5fb0*/  LOP3.LUT P0, RZ, R57, 0x1b0, RZ, 0xc0, !PT ;  /* 0x000001b039ff7812 */ /* 0x000fe2000780c0ff */
[----:B------:R-:W-:Y:S01]  /*5fc0*/  USHF.L.U32 UR50, UR16, 0x7, URZ ;  /* 0x0000000710327899 */ /* 0x000fe200080006ff */
[----:B------:R-:W-:Y:S01]  /*5fd0*/  BSSY.RECONVERGENT B6, `(.L_x_98) ;  /* 0x0000034000067945 */ /* 0x000fe20003800200 */
[----:B------:R-:W-:Y:S01]  /*5fe0*/  USHF.L.U32 UR49, UR20, 0x7, URZ ;  /* 0x0000000714317899 */ /* 0x000fe200080006ff */
[----:B------:R-:W-:Y:S06]  /*5ff0*/  IADD3 R59, PT, PT, R59, 0x1, RZ ;  /* 0x000000013b3b7810 */ /* 0x000fec0007ffe0ff */
[----:B------:R-:W1:Y:S01]  /*6000*/  @!UP0 LDCU.128 UR12, c[0x0][0xb10] ;  /* 0x00016200ff0c87ac */ /* 0x000e620008000c00 */
[----:B------:R-:W2:Y:S01]  /*6010*/  @!UP0 LDCU UR5, c[0x0][0xb0c] ;  /* 0x00016180ff0587ac */ /* 0x000ea20008000800 */
[----:B------:R-:W3:Y:S01]  /*6020*/  @!UP0 LDCU UR10, c[0x0][0xb20] ;  /* 0x00016400ff0a87ac */ /* 0x000ee20008000800 */
[----:B-1----:R-:W-:Y:S02]  /*6030*/  UIMAD.WIDE.U32 UR8, UR38, UR12, URZ ;  /* 0x0000000c260872a5 */ /* 0x002fe4000f8e00ff */
[----:B------:R-:W-:Y:S02]  /*6040*/  UIMAD.WIDE.U32 UR6, UR37, UR15, URZ ;  /* 0x0000000f250672a5 */ /* 0x000fe4000f8e00ff */
[----:B------:R-:W-:Y:S03]  /*6050*/  @!UP0 UISETP.NE.AND UP1, UPT, UR14, 0x1, UPT ;  /* 0x000000010e00888c */ /* 0x000fe6000bf25270 */
[----:B------:R-:W-:Y:S01]  /*6060*/  @!UP0 UMOV UR4, UR9 ;  /* 0x0000000900048c82 */ /* 0x000fe20008000000 */
[----:B--2---:R-:W-:Y:S02]  /*6070*/  @!UP0 UISETP.NE.AND UP2, UPT, UR5, 0x1, UPT ;  /* 0x000000010500888c */ /* 0x004fe4000bf45270 */
[----:B------:R-:W-:Y:S01]  /*6080*/  @!UP0 USHF.R.U32.HI UR4, URZ, UR13, UR4 ;  /* 0x0000000dff048299 */ /* 0x000fe20008011604 */
[----:B------:R-:W-:Y:S02]  /*6090*/  @!UP0 UMOV UR6, UR7 ;  /* 0x0000000700068c82 */ /* 0x000fe40008000000 */
[----:B---3--:R-:W-:Y:S02]  /*60a0*/  @!UP0 USHF.R.U32.HI UR6, URZ, UR10, UR6 ;  /* 0x0000000aff068299 */ /* 0x008fe40008011606 */
[----:B------:R-:W-:Y:S02]  /*60b0*/  @!UP0 USEL UR7, UR38, UR4, !UP2 ;  /* 0x0000000426078287 */ /* 0x000fe4000d000000 */
[----:B------:R-:W-:Y:S04]  /*60c0*/  @!UP0 USEL UR6, UR37, UR6, !UP1 ;  /* 0x0000000625068287 */ /* 0x000fe8000c800000 */
[----:B------:R-:W-:Y:S02]  /*60d0*/  @!UP0 UIADD3 UR4, UPT, UPT, -UR7, UR6, URZ ;  /* 0x0000000607048290 */ /* 0x000fe4000fffe1ff */
[----:B------:R-:W-:Y:S02]  /*60e0*/  @!UP0 UIADD3 UR6, UPT, UPT, UR7, -UR6, URZ ;  /* 0x8000000607068290 */ /* 0x000fe4000fffe0ff */
[----:B------:R-:W-:Y:S02]  /*60f0*/  @!UP0 UIMAD UR38, UR4, UR5, UR38 ;  /* 0x00000005042682a4 */ /* 0x000fe4000f8e0226 */
[----:B------:R-:W-:Y:S01]  /*6100*/  @!UP0 UIMAD UR37, UR6, UR14, UR37 ;  /* 0x0000000e062582a4 */ /* 0x000fe2000f8e0225 */
[----:B------:R-:W-:Y:S11]  /*6110*/  @!P0 BRA `(.L_x_99) ;  /* 0x00000000007c8947 */ /* 0x000ff60003800000 */
[----:B------:R-:W1:Y:S01]  /*6120*/  LDCU.64 UR8, c[0x4][0x80] ;  /* 0x01001000ff0877ac */ /* 0x000e620008000a00 */
[----:B------:R-:W-:Y:S01]  /*6130*/  MOV R2, 0x0 ;  /* 0x0000000000027802 */ /* 0x000fe20000000f00 */
[----:B------:R-:W-:Y:S02]  /*6140*/  HFMA2 R12, -RZ, RZ, 0, 5.9604644775390625e-08 ;  /* 0x00000001ff0c7431 */ /* 0x000fe400000001ff */
[----:B------:R-:W-:Y:S01]  /*6150*/  IMAD.MOV.U32 R8, RZ, RZ, 0x70 ;  /* 0x00000070ff087424 */ /* 0x000fe200078e00ff */
[----:B------:R2:W3:Y:S01]  /*6160*/  LDC.64 R14, c[0x4][R2] ;  /* 0x01000000020e7b82 */ /* 0x0004e20000000a00 */
[----:B------:R-:W4:Y:S01]  /*6170*/  LDCU.64 UR6, c[0x4][0x88] ;  /* 0x01001100ff0677ac */ /* 0x000f220008000a00 */
[----:B------:R-:W-:Y:S01]  /*6180*/  IMAD.MOV.U32 R13, RZ, RZ, RZ ;  /* 0x000000ffff0d7224 */ /* 0x000fe200078e00ff */
[----:B------:R-:W2:Y:S01]  /*6190*/  LDCU.64 UR4, c[0x4][0x8] ;  /* 0x01000100ff0477ac */ /* 0x000ea20008000a00 */
[----:B-1----:R-:W-:Y:S01]  /*61a0*/  MOV R5, UR9 ;  /* 0x0000000900057c02 */ /* 0x002fe20008000f00 */
[----:B------:R-:W-:Y:S01]  /*61b0*/  IMAD.U32 R4, RZ, RZ, UR8 ;  /* 0x00000008ff047e24 */ /* 0x000fe2000f8e00ff */
[----:B----4-:R-:W-:Y:S01]  /*61c0*/  MOV R7, UR7 ;  /* 0x0000000700077c02 */ /* 0x010fe20008000f00 */
[----:B------:R-:W-:Y:S01]  /*61d0*/  IMAD.U32 R6, RZ, RZ, UR6 ;  /* 0x00000006ff067e24 */ /* 0x000fe2000f8e00ff */
[----:B--2---:R-:W-:Y:S01]  /*61e0*/  MOV R11, UR5 ;  /* 0x00000005000b7c02 */ /* 0x004fe20008000f00 */
[----:B------:R-:W-:Y:S02]  /*61f0*/  IMAD.U32 R10, RZ, RZ, UR4 ;  /* 0x00000004ff0a7e24 */ /* 0x000fe4000f8e00ff */
[----:B------:R-:W-:Y:S07]  /*6200*/  LEPC R20, `(.L_x_100) ;  /* 0x000000001014794e */ /* 0x000fee0000000000 */
[----:B---3-5:R-:W-:Y:S05]  /*6210*/  CALL.ABS.NOINC R14 ;  /* 0x000000000e007343 */ /* 0x028fea0003c00000 */
.L_x_100:
[----:B------:R-:W1:Y:S01]  /*6220*/  LDCU.64 UR8, c[0x4][0x80] ;  /* 0x01001000ff0877ac */ /* 0x000e620008000a00 */
[----:B------:R-:W2:Y:S01]  /*6230*/  LDC.64 R2, c[0x4][R2] ;  /* 0x0100000002027b82 */ /* 0x000ea20000000a00 */
[----:B------:R-:W-:Y:S02]  /*6240*/  HFMA2 R12, -RZ, RZ, 0, 5.9604644775390625e-08 ;  /* 0x00000001ff0c7431 */ /* 0x000fe400000001ff */
[----:B------:R-:W-:Y:S02]  /*6250*/  IMAD.MOV.U32 R8, RZ, RZ, 0x70 ;  /* 0x00000070ff087424 */ /* 0x000fe400078e00ff */
[----:B------:R-:W-:Y:S01]  /*6260*/  IMAD.MOV.U32 R13, RZ, RZ, RZ ;  /* 0x000000ffff0d7224 */ /* 0x000fe200078e00ff */
[----:B------:R-:W3:Y:S01]  /*6270*/  LDCU.64 UR6, c[0x4][0x88] ;  /* 0x01001100ff0677ac */ /* 0x000ee20008000a00 */
[----:B------:R-:W4:Y:S01]  /*6280*/  LDCU.64 UR4, c[0x4][0x8] ;  /* 0x01000100ff0477ac */ /* 0x000f220008000a00 */
[----:B-1----:R-:W-:Y:S02]  /*6290*/  MOV R4, UR8 ;  /* 0x0000000800047c02 */ /* 0x002fe40008000f00 */
[----:B------:R-:W-:Y:S02]  /*62a0*/  MOV R5, UR9 ;  /* 0x0000000900057c02 */ /* 0x000fe40008000f00 */
[----:B---3--:R-:W-:Y:S01]  /*62b0*/  MOV R7, UR7 ;  /* 0x0000000700077c02 */ /* 0x008fe20008000f00 */
[----:B------:R-:W-:Y:S01]  /*62c0*/  IMAD.U32 R6, RZ, RZ, UR6 ;  /* 0x00000006ff067e24 */ /* 0x000fe2000f8e00ff */
[----:B----4-:R-:W-:Y:S01]  /*62d0*/  MOV R11, UR5 ;  /* 0x00000005000b7c02 */ /* 0x010fe20008000f00 */
[----:B------:R-:W-:Y:S02]  /*62e0*/  IMAD.U32 R10, RZ, RZ, UR4 ;  /* 0x00000004ff0a7e24 */ /* 0x000fe4000f8e00ff */
[----:B------:R-:W-:Y:S07]  /*62f0*/  LEPC R20, `(.L_x_99) ;  /* 0x000000001014794e */ /* 0x000fee0000000000 */
[----:B--2---:R-:W-:Y:S05]  /*6300*/  CALL.ABS.NOINC R2 ;  /* 0x0000000002007343 */ /* 0x004fea0003c00000 */
.L_x_99:
[----:B------:R-:W-:Y:S05]  /*6310*/  BSYNC.RECONVERGENT B6 ;  /* 0x0000000000067941 */ /* 0x000fea0003800200 */
.L_x_98:
[----:B------:R-:W-:Y:S02]  /*6320*/  R2UR UR6, R56 ;  /* 0x00000000380672ca */ /* 0x000fe400000e0000 */
[----:B------:R-:W-:Y:S02]  /*6330*/  R2UR UR5, R69 ;  /* 0x00000000450572ca */ /* 0x000fe400000e0000 */
[----:B------:R-:W-:Y:S02]  /*6340*/  R2UR UR4, R68 ;  /* 0x00000000440472ca */ /* 0x000fe400000e0000 */
[----:B------:R-:W-:Y:S02]  /*6350*/  ISETP.NE.U32.AND P4, PT, R50, RZ, PT ;  /* 0x000000ff3200720c */ /* 0x000fe40003f85070 */
[----:B------:R-:W-:Y:S02]  /*6360*/  ISETP.NE.U32.AND P2, PT, RZ, UR60, PT ;  /* 0x0000003cff007c0c */ /* 0x000fe4000bf45070 */
[----:B------:R-:W-:Y:S02]  /*6370*/  ISETP.NE.AND.EX P4, PT, R51, RZ, PT, P4 ;  /* 0x000000ff3300720c */ /* 0x000fe40003f85340 */
[----:B------:R-:W-:Y:S01]  /*6380*/  ISETP.NE.AND.EX P2, PT, RZ, UR61, PT, P2 ;  /* 0x0000003dff007c0c */ /* 0x000fe2000bf45320 */
[----:B------:R-:W-:Y:S02]  /*6390*/  UISETP.NE.AND UP2, UPT, UR6, URZ, UPT ;  /* 0x000000ff0600728c */ /* 0x000fe4000bf45270 */
[----:B------:R-:W-:Y:S04]  /*63a0*/  UISETP.NE.U32.AND UP0, UPT, UR5, URZ, UPT ;  /* 0x000000ff0500728c */ /* 0x000fe8000bf05070 */
[----:B------:R-:W-:Y:S01]  /*63b0*/  UISETP.NE.AND.EX UP1, UPT, UR4, URZ, UPT, UP0 ;  /* 0x000000ff0400728c */ /* 0x000fe2000bf25300 */
[----:B------:R-:W-:Y:S01]  /*63c0*/  PLOP3.LUT P1, PT, PT, PT, UP2, 0x80, 0x8 ;  /* 0x000000000008781c */ /* 0x000fe20003f2f028 */
[----:B------:R-:W-:Y:S03]  /*63d0*/  UPLOP3.LUT UP0, UPT, UPT, UPT, UPT, 0x40, 0x4 ;  /* 0x000000000004789c */ /* 0x000fe60003f0e870 */
[----:B------:R-:W-:Y:S06]  /*63e0*/  @UP2 UPLOP3.LUT UP0, UPT, UPT, UPT, UP1, 0x80, 0x8 ;  /* 0x000000000008289c */ /* 0x000fec0003f0f010 */
[----:B------:R-:W-:Y:S01]  /*63f0*/  PLOP3.LUT P0, PT, PT, PT, UP0, 0x80, 0x8 ;  /* 0x000000000008781c */ /* 0x000fe20003f0f008 */
[----:B------:R-:W-:Y:S01]  /*6400*/  @!UPT UIADD3 URZ, UPT, UPT, URZ, URZ, URZ ;  /* 0x000000fffffff290 */ /* 0x000fe2000fffe0ff */
[----:B------:R-:W-:Y:S11]  /*6410*/  BRA.U !UP1, `(.L_x_101) ;  /* 0x0000000109407547 */ /* 0x000ff6000b800000 */
[----:B------:R-:W-:Y:S01]  /*6420*/  UISETP.NE.U32.AND UP0, UPT, UR60, URZ, UPT ;  /* 0x000000ff3c00728c */ /* 0x000fe2000bf05070 */
[----:B------:R-:W-:Y:S01]  /*6430*/  R2UR UR6, R69 ;  /* 0x00000000450672ca */ /* 0x000fe200000e0000 */
[----:B------:R-:W1:Y:S01]  /*6440*/  LDCU.64 UR8, c[0x0][0x358] ;  /* 0x00006b00ff0877ac */ /* 0x000e620008000a00 */
[----:B------:R-:W-:Y:S02]  /*6450*/  HFMA2 R52, -RZ, RZ, 0, 5.9604644775390625e-08 ;  /* 0x00000001ff347431 */ /* 0x000fe400000001ff */
[----:B------:R-:W-:Y:S01]  /*6460*/  IMAD.MOV.U32 R0, RZ, RZ, 0x1 ;  /* 0x00000001ff007424 */ /* 0x000fe200078e00ff */
[----:B------:R-:W-:Y:S06]  /*6470*/  UISETP.NE.AND.EX UP0, UPT, UR61, URZ, UPT, UP0 ;  /* 0x000000ff3d00728c */ /* 0x000fec000bf05300 */
[----:B------:R-:W-:Y:S05]  /*6480*/  PLOP3.LUT P3, PT, PT, PT, UP0, 0x80, 0x8 ;  /* 0x000000000008781c */ /* 0x000fea0003f6f008 */
[----:B------:R-:W2:Y:S01]  /*6490*/  @UP0 LDCU.64 UR4, c[0x0][0x888] ;  /* 0x00011100ff0407ac */ /* 0x000ea20008000a00 */
[----:B------:R-:W-:Y:S07]  /*64a0*/  @UP0 UIMAD UR6, UR36, UR6, URZ ;  /* 0x00000006240602a4 */ /* 0x000fee000f8e02ff */
[----:B------:R-:W-:Y:S01]  /*64b0*/  @!P3 PRMT R52, R0, 0x7610, R52 ;  /* 0x000076100034b816 */ /* 0x000fe20000000034 */
[----:B--2---:R-:W-:Y:S06]  /*64c0*/  @UP0 UIMAD.WIDE UR4, UR6, 0x4, UR4 ;  /* 0x00000004060408a5 */ /* 0x004fec000f8e0204 */
[----:B------:R-:W-:Y:S02]  /*64d0*/  IMAD.U32 R2, RZ, RZ, UR4 ;  /* 0x00000004ff027e24 */ /* 0x000fe4000f8e00ff */
[----:B------:R-:W-:Y:S03]  /*64e0*/  IMAD.U32 R3, RZ, RZ, UR5 ;  /* 0x00000005ff037e24 */ /* 0x000fe6000f8e00ff */
[----:B------:R-:W2:Y:S02]  /*64f0*/  @!UP0 LDCU UR4, c[0x0][0x880] ;  /* 0x00011000ff0487ac */ /* 0x000ea40008000800 */
[----:B-1---5:R1:W5:Y:S02]  /*6500*/  @P3 LDG.E R27, desc[UR8][R2.64] ;  /* 0x00000008021b3981 */ /* 0x022364000c1e1900 */
[----:B-12---:R-:W-:Y:S02]  /*6510*/  @!P3 MOV R27, UR4 ;  /* 0x00000004001bbc02 */ /* 0x006fe40008000f00 */
.L_x_101:
[----:B------:R-:W-:Y:S05]  /*6520*/  @!P4 BRA `(.L_x_102) ;  /* 0x000000000024c947 */ /* 0x000fea0003800000 */
[----:B------:R-:W-:Y:S01]  /*6530*/  ISETP.NE.U32.AND P3, PT, R48, RZ, PT ;  /* 0x000000ff3000720c */ /* 0x000fe20003f65070 */
[----:B------:R-:W1:Y:S03]  /*6540*/  LDCU.64 UR4, c[0x0][0x358] ;  /* 0x00006b00ff0477ac */ /* 0x000e660008000a00 */
[----:B------:R-:W-:Y:S11]  /*6550*/  ISETP.NE.AND.EX P3, PT, R49, RZ, PT, P3 ;  /* 0x000000ff3100720c */ /* 0x000ff60003f65330 */
[----:B------:R-:W-:Y:S02]  /*6560*/  @!UPT UIADD3 URZ, UPT, UPT, URZ, URZ, URZ ;  /* 0x000000fffffff290 */ /* 0x000fe4000fffe0ff */
[----:B------:R-:W2:Y:S01]  /*6570*/  @P3 LDC.64 R2, c[0x0][0x8a8] ;  /* 0x00022a00ff023b82 */ /* 0x000ea20000000a00 */
[----:B------:R-:W-:Y:S04]  /*6580*/  @P3 IMAD R0, R50, UR36, RZ ;  /* 0x0000002432003c24 */ /* 0x000fe8000f8e02ff */
[----:B--2---:R-:W-:Y:S05]  /*6590*/  @P3 IMAD.WIDE R2, R0, 0x4, R2 ;  /* 0x0000000400023825 */ /* 0x004fea00078e0202 */
[----:B-1---5:R1:W5:Y:S02]  /*65a0*/  @P3 LDG.E R24, desc[UR4][R2.64] ;  /* 0x0000000402183981 */ /* 0x022364000c1e1900 */
[----:B-1----:R-:W2:Y:S02]  /*65b0*/  @!P3 LDC R24, c[0x0][0x8a0] ;  /* 0x00022800ff18bb82 */ /* 0x002ea40000000800 */
.L_x_102:
[----:B-----5:R-:W-:Y:S01]  /*65c0*/  FSETP.NEU.AND P3, PT, R27, RZ, PT ;  /* 0x000000ff1b00720b */ /* 0x020fe20003f6d000 */
[----:B------:R-:W-:Y:S01]  /*65d0*/  BSSY B1, `(.L_x_103) ;  /* 0x0000038000017945 */ /* 0x000fe20003800000 */
[----:B------:R-:W-:Y:S01]  /*65e0*/  SEL R3, RZ, 0xffffffff, P2 ;  /* 0xffffffffff037807 */ /* 0x000fe20001000000 */
[----:B------:R-:W-:Y:S01]  /*65f0*/  IMAD.MOV.U32 R74, RZ, RZ, 0x1 ;  /* 0x00000001ff4a7424 */ /* 0x000fe200078e00ff */
[----:B------:R-:W-:Y:S01]  /*6600*/  @P1 LOP3.LUT P2, RZ, R52, 0xff, RZ, 0xc0, !PT ;  /* 0x000000ff34ff1812 */ /* 0x000fe2000784c0ff */
[----:B------:R-:W-:Y:S01]  /*6610*/  IMAD R25, R22, 0x80, R23 ;  /* 0x0000008016197824 */ /* 0x000fe200078e0217 */
[----:B------:R-:W-:Y:S01]  /*6620*/  @P1 SEL R0, RZ, 0xffffffff, P3 ;  /* 0xffffffffff001807 */ /* 0x000fe20001800000 */
[----:B------:R-:W-:Y:S01]  /*6630*/  IMAD R60, R66, -0x10, R64 ;  /* 0xfffffff0423c7824 */ /* 0x000fe200078e0240 */
[----:B------:R-:W-:Y:S01]  /*6640*/  LEA R26, R22, UR43, 0x3 ;  /* 0x0000002b161a7c11 */ /* 0x000fe2000f8e18ff */
[----:B------:R-:W-:Y:S01]  /*6650*/  IMAD.MOV.U32 R73, RZ, RZ, RZ ;  /* 0x000000ffff497224 */ /* 0x000fe200078e00ff */
[C---:B------:R-:W-:Y:S02]  /*6660*/  @P0 SEL R0, R3.reuse, R0, !P2 ;  /* 0x0000000003000207 */ /* 0x040fe40005000000 */
[----:B------:R-:W-:Y:S02]  /*6670*/  CS2R R38, SRZ ;  /* 0x0000000000267805 */ /* 0x000fe4000001ff00 */
[----:B------:R-:W-:Y:S02]  /*6680*/  PLOP3.LUT P2, PT, PT, PT, UP1, 0x80, 0x8 ;  /* 0x000000000008781c */ /* 0x000fe40003f4f018 */
[----:B------:R-:W-:Y:S02]  /*6690*/  CS2R R36, SRZ ;  /* 0x0000000000247805 */ /* 0x000fe4000001ff00 */
[----:B------:R-:W-:Y:S02]  /*66a0*/  @P1 LOP3.LUT R0, R0, 0x1, RZ, 0xc0, !PT ;  /* 0x0000000100001812 */ /* 0x000fe400078ec0ff */
[----:B------:R-:W-:Y:S02]  /*66b0*/  CS2R R34, SRZ ;  /* 0x0000000000227805 */ /* 0x000fe4000001ff00 */
[----:B------:R-:W-:Y:S02]  /*66c0*/  LOP3.LUT P4, R58, R52, 0xff, RZ, 0xc0, !PT ;  /* 0x000000ff343a7812 */ /* 0x000fe4000788c0ff */
[----:B------:R-:W-:Y:S02]  /*66d0*/  CS2R R32, SRZ ;  /* 0x0000000000207805 */ /* 0x000fe4000001ff00 */
[----:B------:R-:W-:Y:S02]  /*66e0*/  ISETP.NE.U32.OR P5, PT, R0, 0x1, !P1 ;  /* 0x000000010000780c */ /* 0x000fe40004fa5470 */
[----:B------:R-:W-:Y:S02]  /*66f0*/  CS2R R42, SRZ ;  /* 0x00000000002a7805 */ /* 0x000fe4000001ff00 */
[----:B------:R-:W-:Y:S02]  /*6700*/  SEL R2, RZ, 0xffffffff, P3 ;  /* 0xffffffffff027807 */ /* 0x000fe40001800000 */
[----:B------:R-:W-:Y:S02]  /*6710*/  CS2R R40, SRZ ;  /* 0x0000000000287805 */ /* 0x000fe4000001ff00 */
[----:B------:R-:W-:Y:S02]  /*6720*/  P2R R72, PR, RZ, 0x20 ;  /* 0x00000020ff487803 */ /* 0x000fe40000000000 */
[----:B------:R-:W-:Y:S02]  /*6730*/  CS2R R46, SRZ ;  /* 0x00000000002e7805 */ /* 0x000fe4000001ff00 */
[----:B------:R-:W-:Y:S02]  /*6740*/  CS2R R44, SRZ ;  /* 0x00000000002c7805 */ /* 0x000fe4000001ff00 */
[----:B------:R-:W-:Y:S04]  /*6750*/  @P2 SEL R2, R3, R2, !P4 ;  /* 0x0000000203022207 */ /* 0x000fe80006000000 */
[----:B------:R-:W-:Y:S02]  /*6760*/  LOP3.LUT R2, R2, 0x1, RZ, 0xc0, !PT ;  /* 0x0000000102027812 */ /* 0x000fe400078ec0ff */
[----:B------:R-:W-:Y:S02]  /*6770*/  @P5 SHF.L.U32 R0, RZ, 0x1f, RZ ;  /* 0x0000001fff005819 */ /* 0x000fe400000006ff */
[----:B------:R-:W-:Y:S02]  /*6780*/  ISETP.NE.U32.AND P2, PT, R2, 0x1, PT ;  /* 0x000000010200780c */ /* 0x000fe40003f45070 */
[----:B------:R1:W3:Y:S02]  /*6790*/  @P5 SYNCS.PHASECHK.TRANS64.TRYWAIT P1, [UR43+0x60], R0 ;  /* 0x00006000ff0055a7 */ /* 0x0002e4000802112b */
[----:B------:R-:W-:Y:S02]  /*67a0*/  P2R R75, PR, RZ, 0x4 ;  /* 0x00000004ff4b7803 */ /* 0x000fe40000000000 */
[----:B-1----:R-:W-:Y:S04]  /*67b0*/  SHF.L.U32 R0, R62, 0x1f, RZ ;  /* 0x0000001f3e007819 */ /* 0x002fe800000006ff */
[----:B------:R1:W4:Y:S01]  /*67c0*/  SYNCS.PHASECHK.TRANS64.TRYWAIT P0, [R26+URZ+0xd0], R0 ;  /* 0x0000d0001a0075a7 */ /* 0x00032200080011ff */
[----:B---3--:R-:W-:Y:S01]  /*67d0*/  @P5 SEL R74, RZ, 0x1, !P1 ;  /* 0x00000001ff4a5807 */ /* 0x008fe20004800000 */
[----:B-1----:R-:W-:Y:S06]  /*67e0*/  @!P5 BRA `(.L_x_104) ;  /* 0x000000000058d947 */ /* 0x002fec0003800000 */
[----:B------:R-:W-:Y:S01]  /*67f0*/  IMAD.MOV.U32 R39, RZ, RZ, RZ ;  /* 0x000000ffff277224 */ /* 0x000fe200078e00ff */
[----:B------:R-:W-:Y:S01]  /*6800*/  ISETP.NE.AND P1, PT, R74, RZ, PT ;  /* 0x000000ff4a00720c */ /* 0x000fe20003f25270 */
[----:B------:R-:W-:Y:S01]  /*6810*/  BSSY B0, `(.L_x_105) ;  /* 0x000000c000007945 */ /* 0x000fe20003800000 */
[----:B------:R-:W-:Y:S02]  /*6820*/  CS2R R46, SRZ ;  /* 0x00000000002e7805 */ /* 0x000fe4000001ff00 */
[----:B------:R-:W-:Y:S02]  /*6830*/  CS2R R44, SRZ ;  /* 0x00000000002c7805 */ /* 0x000fe4000001ff00 */
[----:B------:R-:W-:Y:S02]  /*6840*/  CS2R R42, SRZ ;  /* 0x00000000002a7805 */ /* 0x000fe4000001ff00 */
[----:B------:R-:W-:Y:S02]  /*6850*/  CS2R R40, SRZ ;  /* 0x0000000000287805 */ /* 0x000fe4000001ff00 */
[----:B------:R-:W-:Y:S02]  /*6860*/  CS2R R34, SRZ ;  /* 0x0000000000227805 */ /* 0x000fe4000001ff00 */
[----:B------:R-:W-:Y:S02]  /*6870*/  CS2R R32, SRZ ;  /* 0x0000000000207805 */ /* 0x000fe4000001ff00 */
[----:B------:R-:W-:Y:S01]  /*6880*/  CS2R R36, SRZ ;  /* 0x0000000000247805 */ /* 0x000fe2000001ff00 */
[----:B------:R-:W-:Y:S06]  /*6890*/  @P1 BRA `(.L_x_106) ;  /* 0x00000000000c1947 */ /* 0x000fec0003800000 */
[----:B------:R-:W-:Y:S04]  /*68a0*/  SHF.L.U32 R3, RZ, 0x1f, RZ ;  /* 0x0000001fff037819 */ /* 0x000fe800000006ff */
[----:B------:R-:W1:Y:S02]  /*68b0*/  SYNCS.PHASECHK.TRANS64.TRYWAIT P1, [UR43+0x60], R3 ;  /* 0x00006003ff0075a7 */ /* 0x000e64000802112b */
[----:B-1----:R-:W-:Y:S05]  /*68c0*/  @!P1 BRA `(.L_x_107) ;  /* 0x0000005800b09947 */ /* 0x002fea0003800000 */
.L_x_106:
[----:B------:R-:W-:Y:S05]  /*68d0*/  BSYNC B0 ;  /* 0x0000000000007941 */ /* 0x000fea0003800000 */
.L_x_105:
[----:B------:R-:W-:Y:S01]  /*68e0*/  ISETP.NE.AND P1, PT, R75, RZ, PT ;  /* 0x000000ff4b00720c */ /* 0x000fe20003f25270 */
[----:B------:R-:W-:Y:S11]  /*68f0*/  HFMA2 R73, -RZ, RZ, 0, 5.9604644775390625e-08 ;  /* 0x00000001ff497431 */ /* 0x000ff600000001ff */
[----:B------:R-:W-:Y:S01]  /*6900*/  @!UPT UIADD3 URZ, UPT, UPT, URZ, URZ, URZ ;  /* 0x000000fffffff290 */ /* 0x000fe2000fffe0ff */
[----:B------:R3:W1:Y:S04]  /*6910*/  @P1 LDS.128 R44, [R65] ;  /* 0x00000000412c1984 */ /* 0x0006680000000c00 */
[----:B------:R3:W1:Y:S04]  /*6920*/  @P1 LDS.128 R40, [R64+0x10] ;  /* 0x0000100040281984 */ /* 0x0006680000000c00 */
[----:B------:R3:W1:Y:S04]  /*6930*/  @P1 LDS.128 R32, [R63+0x20] ;  /* 0x000020003f201984 */ /* 0x0006680000000c00 */
[----:B------:R3:W1:Y:S02]  /*6940*/  @P1 LDS.128 R36, [R60+0x30] ;  /* 0x000030003c241984 */ /* 0x0006640000000c00 */
.L_x_104:
[----:B------:R-:W-:Y:S05]  /*6950*/  BSYNC B1 ;  /* 0x0000000000017941 */ /* 0x000fea0003800000 */
.L_x_103:
[----:B-1----:R-:W-:Y:S04]  /*6960*/  SHF.R.U32.HI R2, RZ, 0x15, R25 ;  /* 0x00000015ff027819 */ /* 0x002fe80000011619 */
[----:B------:R-:W-:Y:S01]  /*6970*/  LOP3.LUT P1, RZ, R2, 0x3, R53, 0x48, !PT ;  /* 0x0000000302ff7812 */ /* 0x000fe20007824835 */
[----:B------:R-:W-:Y:S01]  /*6980*/  @!UPT UIADD3 URZ, UPT, UPT, URZ, URZ, URZ ;  /* 0x000000fffffff290 */ /* 0x000fe2000fffe0ff */
[----:B----4-:R-:W-:Y:S11]  /*6990*/  @P0 BRA `(.L_x_108) ;  /* 0x0000000000080947 */ /* 0x010ff60003800000 */
[----:B------:R-:W1:Y:S02]  /*69a0*/  SYNCS.PHASECHK.TRANS64.TRYWAIT P0, [R26+URZ+0xd0], R0 ;  /* 0x0000d0001a0075a7 */ /* 0x000e6400080011ff */
[----:B-1----:R-:W-:Y:S05]  /*69b0*/  @!P0 BRA `(.L_x_109) ;  /* 0x00000058008c8947 */ /* 0x002fea0003800000 */
.L_x_108:
[----:B------:R-:W-:Y:S05]  /*69c0*/  @!P1 BRA `(.L_x_110) ;  /* 0x0000000000409947 */ /* 0x000fea0003800000 */
[----:B------:R-:W4:Y:S01]  /*69d0*/  LDCU.64 UR8, c[0x4][0x70] ;  /* 0x01000e00ff0877ac */ /* 0x000f220008000a00 */
[----:B------:R-:W-:Y:S01]  /*69e0*/  MOV R3, 0x0 ;  /* 0x0000000000037802 */ /* 0x000fe20000000f00 */
[----:B------:R-:W-:Y:S02]  /*69f0*/  HFMA2 R12, -RZ, RZ, 0, 5.9604644775390625e-08 ;  /* 0x00000001ff0c7431 */ /* 0x000fe400000001ff */
[----:B------:R-:W-:Y:S02]  /*6a00*/  IMAD.MOV.U32 R8, RZ, RZ, 0x192 ;  /* 0x00000192ff087424 */ /* 0x000fe400078e00ff */
[----:B------:R-:W-:Y:S01]  /*6a10*/  IMAD.MOV.U32 R13, RZ, RZ, RZ ;  /* 0x000000ffff0d7224 */ /* 0x000fe200078e00ff */
[----:B------:R-:W5:Y:S01]  /*6a20*/  LDCU.64 UR6, c[0x4][0x78] ;  /* 0x01000f00ff0677ac */ /* 0x000f620008000a00 */
[----:B------:R-:W1:Y:S01]  /*6a30*/  LDC.64 R2, c[0x4][R3] ;  /* 0x0100000003027b82 */ /* 0x000e620000000a00 */
[----:B------:R-:W2:Y:S01]  /*6a40*/  LDCU.64 UR4, c[0x4][0x10] ;  /* 0x01000200ff0477ac */ /* 0x000ea20008000a00 */
[----:B----4-:R-:W-:Y:S01]  /*6a50*/  MOV R5, UR9 ;  /* 0x0000000900057c02 */ /* 0x010fe20008000f00 */
[----:B------:R-:W-:Y:S01]  /*6a60*/  IMAD.U32 R4, RZ, RZ, UR8 ;  /* 0x00000008ff047e24 */ /* 0x000fe2000f8e00ff */
[----:B-----5:R-:W-:Y:S01]  /*6a70*/  MOV R7, UR7 ;  /* 0x0000000700077c02 */ /* 0x020fe20008000f00 */
[----:B------:R-:W-:Y:S01]  /*6a80*/  IMAD.U32 R6, RZ, RZ, UR6 ;  /* 0x00000006ff067e24 */ /* 0x000fe2000f8e00ff */
[----:B--2---:R-:W-:Y:S01]  /*6a90*/  MOV R11, UR5 ;  /* 0x00000005000b7c02 */ /* 0x004fe20008000f00 */
[----:B------:R-:W-:Y:S02]  /*6aa0*/  IMAD.U32 R10, RZ, RZ, UR4 ;  /* 0x00000004ff0a7e24 */ /* 0x000fe4000f8e00ff */
[----:B------:R-:W-:Y:S07]  /*6ab0*/  LEPC R20, `(.L_x_110) ;  /* 0x000000001014794e */ /* 0x000fee0000000000 */
[----:B-1-3--:R-:W-:Y:S05]  /*6ac0*/  CALL.ABS.NOINC R2 ;  /* 0x0000000002007343 */ /* 0x00afea0003c00000 */
.L_x_110:
[----:B------:R-:W-:Y:S01]  /*6ad0*/  LOP3.LUT R20, R44, 0xffffe000, RZ, 0xc0, !PT ;  /* 0xffffe0002c147812 */ /* 0x000fe200078ec0ff */
[----:B------:R-:W-:Y:S05]  /*6ae0*/  WARPSYNC.ALL ;  /* 0x0000000000007948 */ /* 0x000fea0003800000 */
[----:B------:R-:W-:Y:S01]  /*6af0*/  R2UR UR4, R25 ;  /* 0x00000000190472ca */ /* 0x000fe200000e0000 */
[----:B------:R-:W-:Y:S01]  /*6b00*/  BSSY.RECONVERGENT B0, `(.L_x_111) ;  /* 0x0000058000007945 */ /* 0x000fe20003800200 */
[----:B------:R-:W-:Y:S11]  /*6b10*/  ISETP.NE.AND P0, PT, R67, RZ, PT ;  /* 0x000000ff4300720c */ /* 0x000ff60003f05270 */
[----:B------:R-:W1:Y:S02]  /*6b20*/  LDTM.x16 R4, tmem[UR4] ;  /* 0x00000004000479ee */ /* 0x000e640008240000 */
[C---:B-12---:R-:W-:Y:S01]  /*6b30*/  FMUL R0, R24.reuse, R4 ;  /* 0x0000000418007220 */ /* 0x046fe20000400000 */
[C---:B------:R-:W-:Y:S01]  /*6b40*/  FMUL R2, R24.reuse, R5 ;  /* 0x0000000518027220 */ /* 0x040fe20000400000 */
[C---:B------:R-:W-:Y:S01]  /*6b50*/  FMUL R4, R24.reuse, R8 ;  /* 0x0000000818047220 */ /* 0x040fe20000400000 */
[C---:B------:R-:W-:Y:S01]  /*6b60*/  FMUL R5, R24.reuse, R9 ;  /* 0x0000000918057220 */ /* 0x040fe20000400000 */
[C---:B------:R-:W-:Y:S01]  /*6b70*/  FMUL R8, R24.reuse, R12 ;  /* 0x0000000c18087220 */ /* 0x040fe20000400000 */
[C---:B------:R-:W-:Y:S01]  /*6b80*/  FMUL R9, R24.reuse, R13 ;  /* 0x0000000d18097220 */ /* 0x040fe20000400000 */
[C---:B------:R-:W-:Y:S01]  /*6b90*/  FMUL R12, R24.reuse, R16 ;  /* 0x00000010180c7220 */ /* 0x040fe20000400000 */
[----:B------:R-:W-:Y:S01]  /*6ba0*/  LOP3.LUT R16, R45, 0xffffe000, RZ, 0xc0, !PT ;  /* 0xffffe0002d107812 */ /* 0x000fe200078ec0ff */
[----:B------:R-:W-:Y:S01]  /*6bb0*/  FMUL R13, R24, R17 ;  /* 0x00000011180d7220 */ /* 0x000fe20000400000 */
[----:B------:R-:W-:Y:S01]  /*6bc0*/  LOP3.LUT R17, R46, 0xffffe000, RZ, 0xc0, !PT ;  /* 0xffffe0002e117812 */ /* 0x000fe200078ec0ff */
[----:B------:R-:W-:Y:S01]  /*6bd0*/  FFMA R28, R27, R20, R0 ;  /* 0x000000141b1c7223 */ /* 0x000fe20000000000 */
[----:B------:R-:W-:Y:S01]  /*6be0*/  LOP3.LUT R0, R47, 0xffffe000, RZ, 0xc0, !PT ;  /* 0xffffe0002f007812 */ /* 0x000fe200078ec0ff */
[C---:B------:R-:W-:Y:S01]  /*6bf0*/  FMUL R3, R24.reuse, R6 ;  /* 0x0000000618037220 */ /* 0x040fe20000400000 */
[C---:B------:R-:W-:Y:S01]  /*6c00*/  FMUL R6, R24.reuse, R10 ;  /* 0x0000000a18067220 */ /* 0x040fe20000400000 */
[C---:B------:R-:W-:Y:S01]  /*6c10*/  FMUL R7, R24.reuse, R7 ;  /* 0x0000000718077220 */ /* 0x040fe20000400000 */
[----:B------:R-:W-:Y:S01]  /*6c20*/  F2FP.TF32.F32.PACK_B R28, R28 ;  /* 0x0000001cff1c723e */ /* 0x000fe200024050ff */
[C---:B------:R-:W-:Y:S01]  /*6c30*/  FMUL R10, R24.reuse, R14 ;  /* 0x0000000e180a7220 */ /* 0x040fe20000400000 */
[----:B------:R-:W-:Y:S01]  /*6c40*/  FMUL R14, R24, R18 ;  /* 0x00000012180e7220 */ /* 0x000fe20000400000 */
[----:B------:R-:W-:Y:S01]  /*6c50*/  LOP3.LUT R18, R40, 0xffffe000, RZ, 0xc0, !PT ;  /* 0xffffe00028127812 */ /* 0x000fe200078ec0ff */
[----:B------:R-:W-:Y:S01]  /*6c60*/  FFMA R29, R27, R16, R2 ;  /* 0x000000101b1d7223 */ /* 0x000fe20000000002 */
[----:B------:R-:W-:Y:S01]  /*6c70*/  LOP3.LUT R2, R41, 0xffffe000, RZ, 0xc0, !PT ;  /* 0xffffe00029027812 */ /* 0x000fe200078ec0ff */
[----:B------:R-:W-:Y:S01]  /*6c80*/  FFMA R30, R27, R17, R3 ;  /* 0x000000111b1e7223 */ /* 0x000fe20000000003 */
[----:B------:R-:W-:Y:S01]  /*6c90*/  LOP3.LUT R3, R43, 0xffffe000, RZ, 0xc0, !PT ;  /* 0xffffe0002b037812 */ /* 0x000fe200078ec0ff */
[C---:B------:R-:W-:Y:S01]  /*6ca0*/  FFMA R31, R27.reuse, R0, R7 ;  /* 0x000000001b1f7223 */ /* 0x040fe20000000007 */
[----:B------:R-:W-:Y:S01]  /*6cb0*/  LOP3.LUT R0, R42, 0xffffe000, RZ, 0xc0, !PT ;  /* 0xffffe0002a007812 */ /* 0x000fe200078ec0ff */
[C---:B------:R-:W-:Y:S01]  /*6cc0*/  FFMA R4, R27.reuse, R18, R4 ;  /* 0x000000121b047223 */ /* 0x040fe20000000004 */
[----:B------:R-:W-:Y:S01]  /*6cd0*/  F2FP.TF32.F32.PACK_B R29, R29 ;  /* 0x0000001dff1d723e */ /* 0x000fe200024050ff */
[C---:B------:R-:W-:Y:S01]  /*6ce0*/  FFMA R5, R27.reuse, R2, R5 ;  /* 0x000000021b057223 */ /* 0x040fe20000000005 */
[----:B------:R-:W-:Y:S01]  /*6cf0*/  FMUL R11, R24, R11 ;  /* 0x0000000b180b7220 */ /* 0x000fe20000400000 */
[----:B------:R-:W-:Y:S01]  /*6d00*/  F2FP.TF32.F32.PACK_B R30, R30 ;  /* 0x0000001eff1e723e */ /* 0x000fe200024050ff */
[C---:B------:R-:W-:Y:S01]  /*6d10*/  FFMA R6, R27.reuse, R0, R6 ;  /* 0x000000001b067223 */ /* 0x040fe20000000006 */
[----:B------:R-:W-:Y:S01]  /*6d20*/  F2FP.TF32.F32.PACK_B R31, R31 ;  /* 0x0000001fff1f723e */ /* 0x000fe200024050ff */
[----:B------:R-:W-:Y:S01]  /*6d30*/  FFMA R7, R27, R3, R11 ;  /* 0x000000031b077223 */ /* 0x000fe2000000000b */
[----:B------:R-:W-:Y:S01]  /*6d40*/  LOP3.LUT R2, R32, 0xffffe000, RZ, 0xc0, !PT ;  /* 0xffffe00020027812 */ /* 0x000fe200078ec0ff */
[----:B------:R-:W-:Y:S01]  /*6d50*/  FMUL R15, R24, R15 ;  /* 0x0000000f180f7220 */ /* 0x000fe20000400000 */
[----:B------:R-:W-:Y:S01]  /*6d60*/  LOP3.LUT R16, R33, 0xffffe000, RZ, 0xc0, !PT ;  /* 0xffffe00021107812 */ /* 0x000fe200078ec0ff */
[----:B------:R1:W-:Y:S01]  /*6d70*/  STS.128 [R65], R28 ;  /* 0x0000001c41007388 */ /* 0x0003e20000000c00 */
[----:B------:R-:W-:Y:S01]  /*6d80*/  LOP3.LUT R0, R34, 0xffffe000, RZ, 0xc0, !PT ;  /* 0xffffe00022007812 */ /* 0x000fe200078ec0ff */
[----:B------:R-:W-:Y:S01]  /*6d90*/  FFMA R8, R27, R2, R8 ;  /* 0x000000021b087223 */ /* 0x000fe20000000008 */
[----:B------:R-:W-:Y:S01]  /*6da0*/  LOP3.LUT R2, R35, 0xffffe000, RZ, 0xc0, !PT ;  /* 0xffffe00023027812 */ /* 0x000fe200078ec0ff */
[C---:B------:R-:W-:Y:S01]  /*6db0*/  FFMA R9, R27.reuse, R16, R9 ;  /* 0x000000101b097223 */ /* 0x040fe20000000009 */
[----:B------:R-:W-:Y:S01]  /*6dc0*/  F2FP.TF32.F32.PACK_B R4, R4 ;  /* 0x00000004ff04723e */ /* 0x000fe200024050ff */
[C---:B------:R-:W-:Y:S01]  /*6dd0*/  FFMA R10, R27.reuse, R0, R10 ;  /* 0x000000001b0a7223 */ /* 0x040fe2000000000a */
[----:B------:R-:W-:Y:S01]  /*6de0*/  F2FP.TF32.F32.PACK_B R5, R5 ;  /* 0x00000005ff05723e */ /* 0x000fe200024050ff */
[----:B------:R-:W-:Y:S01]  /*6df0*/  FFMA R11, R27, R2, R15 ;  /* 0x000000021b0b7223 */ /* 0x000fe2000000000f */
[----:B------:R-:W-:Y:S01]  /*6e00*/  F2FP.TF32.F32.PACK_B R6, R6 ;  /* 0x00000006ff06723e */ /* 0x000fe200024050ff */
[----:B------:R-:W-:Y:S01]  /*6e10*/  FMUL R19, R24, R19 ;  /* 0x0000001318137220 */ /* 0x000fe20000400000 */
[----:B------:R-:W-:Y:S02]  /*6e20*/  F2FP.TF32.F32.PACK_B R7, R7 ;  /* 0x00000007ff07723e */ /* 0x000fe400024050ff */
[----:B------:R-:W-:Y:S02]  /*6e30*/  LOP3.LUT R3, R36, 0xffffe000, RZ, 0xc0, !PT ;  /* 0xffffe00024037812 */ /* 0x000fe400078ec0ff */
[----:B------:R-:W-:Y:S01]  /*6e40*/  LOP3.LUT R0, R37, 0xffffe000, RZ, 0xc0, !PT ;  /* 0xffffe00025007812 */ /* 0x000fe200078ec0ff */
[----:B------:R1:W-:Y:S01]  /*6e50*/  STS.128 [R64+0x10], R4 ;  /* 0x0000100440007388 */ /* 0x0003e20000000c00 */
        /* <DEDUP_REMOVED lines=8> */
[----:B------:R-:W-:Y:S02]  /*6ee0*/  F2FP.TF32.F32.PACK_B R10, R10 ;  /* 0x0000000aff0a723e */ /* 0x000fe400024050ff */
[----:B------:R-:W-:Y:S02]  /*6ef0*/  F2FP.TF32.F32.PACK_B R11, R11 ;  /* 0x0000000bff0b723e */ /* 0x000fe400024050ff */
[----:B------:R-:W-:Y:S02]  /*6f00*/  F2FP.TF32.F32.PACK_B R12, R12 ;  /* 0x0000000cff0c723e */ /* 0x000fe400024050ff */
[----:B------:R-:W-:Y:S01]  /*6f10*/  F2FP.TF32.F32.PACK_B R13, R13 ;  /* 0x0000000dff0d723e */ /* 0x000fe200024050ff */
[----:B------:R1:W-:Y:S01]  /*6f20*/  STS.128 [R63+0x20], R8 ;  /* 0x000020083f007388 */ /* 0x0003e20000000c00 */
[----:B------:R-:W-:Y:S02]  /*6f30*/  F2FP.TF32.F32.PACK_B R14, R14 ;  /* 0x0000000eff0e723e */ /* 0x000fe400024050ff */
[----:B------:R-:W-:Y:S05]  /*6f40*/  F2FP.TF32.F32.PACK_B R15, R15 ;  /* 0x0000000fff0f723e */ /* 0x000fea00024050ff */
[----:B------:R1:W-:Y:S01]  /*6f50*/  STS.128 [R60+0x30], R12 ;  /* 0x0000300c3c007388 */ /* 0x0003e20000000c00 */
[----:B------:R-:W-:Y:S01]  /*6f60*/  @!PT LDS RZ, [RZ] ;  /* 0x00000000fffff984 */ /* 0x000fe20000000800 */
[----:B------:R-:W-:Y:S01]  /*6f70*/  @!PT LDS RZ, [RZ] ;  /* 0x00000000fffff984 */ /* 0x000fe20000000800 */
[----:B------:R-:W-:Y:S01]  /*6f80*/  @!PT LDS RZ, [RZ] ;  /* 0x00000000fffff984 */ /* 0x000fe20000000800 */
[----:B------:R-:W-:Y:S01]  /*6f90*/  @!PT LDS RZ, [RZ] ;  /* 0x00000000fffff984 */ /* 0x000fe20000000800 */
[----:B------:R2:W-:Y:S07]  /*6fa0*/  MEMBAR.ALL.CTA ;  /* 0x0000000000007992 */ /* 0x0005ee0000008000 */
[----:B--2---:R-:W2:Y:S02]  /*6fb0*/  FENCE.VIEW.ASYNC.S ;  /* 0x00000000000073c6 */ /* 0x004ea40000000000 */
[----:B--2---:R-:W-:Y:S06]  /*6fc0*/  BAR.SYNC.DEFER_BLOCKING 0x1, 0x80 ;  /* 0x0042000000007b1d */ /* 0x004fec0000010000 */
[----:B------:R-:W-:Y:S05]  /*6fd0*/  @P0 BRA `(.L_x_112) ;  /* 0x0000000000280947 */ /* 0x000fea0003800000 */
[----:B------:R-:W-:Y:S01]  /*6fe0*/  UIADD3 UR4, UPT, UPT, UR43, 0x200, URZ ;  /* 0x000002002b047890 */ /* 0x000fe2000fffe0ff */
[----:B------:R-:W-:Y:S05]  /*6ff0*/  UMOV UR51, UR36 ;  /* 0x0000002400337c82 */ /* 0x000fea0008000000 */
[----:B------:R-:W-:Y:S01]  /*7000*/  MOV R57, UR4 ;  /* 0x0000000400397c02 */ /* 0x000fe20008000f00 */
[----:B------:R-:W-:Y:S03]  /*7010*/  UIADD3 UR4, UP0, UPT, UR54, 0x680, URZ ;  /* 0x0000068036047890 */ /* 0x000fe6000ff1e0ff */
[----:B------:R-:W-:Y:S01]  /*7020*/  R2UR UR48, R57 ;  /* 0x00000000393072ca */ /* 0x000fe200000e0000 */
[----:B------:R-:W-:Y:S11]  /*7030*/  UIADD3.X UR5, UPT, UPT, URZ, UR55, URZ, UP0, !UPT ;  /* 0x00000037ff057290 */ /* 0x000ff600087fe4ff */
[----:B------:R-:W-:Y:S01]  /*7040*/  @!UPT UIADD3 URZ, UPT, UPT, URZ, URZ, URZ ;  /* 0x000000fffffff290 */ /* 0x000fe2000fffe0ff */
[----:B------:R2:W-:Y:S01]  /*7050*/  UTMASTG.3D [UR48], [UR4] ;  /* 0x00000030040073b5 */ /* 0x0005e20008010000 */
[----:B------:R0:W-:Y:S01]  /*7060*/  UTMACMDFLUSH ;  /* 0x00000000000079b7 */ /* 0x0001e20000000000 */
[----:B--2---:R-:W-:Y:S04]  /*7070*/  DEPBAR.LE SB0, 0x1 ;  /* 0x000080400000791a */ /* 0x004fe80000000000 */
.L_x_112:
[----:B------:R-:W-:Y:S05]  /*7080*/  BSYNC.RECONVERGENT B0 ;  /* 0x0000000000007941 */ /* 0x000fea0003800200 */
.L_x_111:
[----:B------:R-:W-:Y:S01]  /*7090*/  BAR.SYNC.DEFER_BLOCKING 0x1, 0x80 ;  /* 0x0042000000007b1d */ /* 0x000fe20000010000 */
[----:B------:R-:W-:Y:S01]  /*70a0*/  ISETP.NE.AND P1, PT, R72, RZ, PT ;  /* 0x000000ff4800720c */ /* 0x000fe20003f25270 */
[----:B------:R-:W-:Y:S01]  /*70b0*/  UISETP.NE.AND UP0, UPT, UR53, URZ, UPT ;  /* 0x000000ff3500728c */ /* 0x000fe2000bf05270 */
[----:B------:R-:W-:Y:S11]  /*70c0*/  LEA R2, R73, UR43, 0x3 ;  /* 0x0000002b49027c11 */ /* 0x000ff6000f8e18ff */
[----:B------:R-:W-:Y:S01]  /*70d0*/  @P1 SHF.L.U32 R3, RZ, 0x1f, RZ ;  /* 0x0000001fff031819 */ /* 0x000fe200000006ff */
[----:B------:R-:W-:Y:S06]  /*70e0*/  BRA.U !UP0, `(.L_x_113) ;  /* 0x0000000108247547 */ /* 0x000fec000b800000 */
[----:B-1----:R-:W-:Y:S01]  /*70f0*/  IMAD.U32 R4, RZ, RZ, UR47 ;  /* 0x0000002fff047e24 */ /* 0x002fe2000f8e00ff */
[----:B------:R-:W-:Y:S01]  /*7100*/  MOV R0, UR52 ;  /* 0x0000003400007c02 */ /* 0x000fe20008000f00 */
[----:B------:R-:W-:Y:S03]  /*7110*/  UIADD3 UR4, UPT, UPT, UR47, 0x1, URZ ;  /* 0x000000012f047890 */ /* 0x000fe6000fffe0ff */
[----:B------:R-:W-:Y:S01]  /*7120*/  @P1 LEA R4, R4, UR43, 0x3 ;  /* 0x0000002b04041c11 */ /* 0x000fe2000f8e18ff */
[----:B------:R-:W-:Y:S04]  /*7130*/  UISETP.NE.AND UP0, UPT, UR4, 0x4, UPT ;  /* 0x000000040400788c */ /* 0x000fe8000bf05270 */
[----:B------:R-:W-:Y:S01]  /*7140*/  @P1 VIADD R4, R4, 0x80 ;  /* 0x0000008004041836 */ /* 0x000fe20000000000 */
[----:B------:R-:W-:Y:S04]  /*7150*/  USEL UR47, UR4, URZ, UP0 ;  /* 0x000000ff042f7287 */ /* 0x000fe80008000000 */
[----:B------:R-:W-:Y:S04]  /*7160*/  @P1 PRMT R0, R0, 0x654, R4 ;  /* 0x0000065400001816 */ /* 0x000fe80000000004 */
[----:B------:R2:W-:Y:S04]  /*7170*/  @P1 SYNCS.ARRIVE.TRANS64.RED.A1T0 RZ, [R0+URZ], RZ ;  /* 0x000000ff00ff19a7 */ /* 0x0005e800081004ff */
.L_x_113:
[----:B------:R-:W4:Y:S01]  /*7180*/  @P1 SYNCS.PHASECHK.TRANS64.TRYWAIT P0, [R2+URZ+0x60], R3 ;  /* 0x00006003020015a7 */ /* 0x000f2200080011ff */
[----:B------:R-:W-:Y:S01]  /*7190*/  BSSY B1, `(.L_x_114) ;  /* 0x0000016000017945 */ /* 0x000fe20003800000 */
[----:B----4-:R-:W-:Y:S03]  /*71a0*/  @P1 SEL R74, RZ, 0x1, !P0 ;  /* 0x00000001ff4a1807 */ /* 0x010fe60004000000 */
[----:B------:R-:W-:Y:S05]  /*71b0*/  @!P1 BRA `(.L_x_115) ;  /* 0x00000000004c9947 */ /* 0x000fea0003800000 */
[----:B------:R-:W-:Y:S01]  /*71c0*/  ISETP.NE.AND P0, PT, R74, RZ, PT ;  /* 0x000000ff4a00720c */ /* 0x000fe20003f05270 */
[----:B------:R-:W-:Y:S01]  /*71d0*/  BSSY B0, `(.L_x_116) ;  /* 0x000000b000007945 */ /* 0x000fe20003800000 */
[----:B------:R-:W-:Y:S11]  /*71e0*/  ISETP.NE.AND P1, PT, R75, RZ, PT ;  /* 0x000000ff4b00720c */ /* 0x000ff60003f25270 */
[----:B------:R-:W-:Y:S02]  /*71f0*/  @!UPT UIADD3 URZ, UPT, UPT, URZ, URZ, URZ ;  /* 0x000000fffffff290 */ /* 0x000fe4000fffe0ff */
[C---:B-1----:R-:W-:Y:S01]  /*7200*/  @P1 IMAD R6, R73.reuse, 0x2000, R65 ;  /* 0x0000200049061824 */ /* 0x042fe200078e0241 */
[C---:B------:R-:W-:Y:S01]  /*7210*/  @P1 LEA R4, R73.reuse, R63, 0xd ;  /* 0x0000003f49041211 */ /* 0x040fe200078e68ff */
[C---:B------:R-:W-:Y:S02]  /*7220*/  @P1 IMAD R5, R73.reuse, 0x2000, R64 ;  /* 0x0000200049051824 */ /* 0x040fe400078e0240 */
[----:B------:R-:W-:Y:S01]  /*7230*/  @P1 IMAD R3, R73, 0x2000, R60 ;  /* 0x0000200049031824 */ /* 0x000fe200078e023c */
[----:B------:R-:W-:Y:S06]  /*7240*/  @P0 BRA `(.L_x_117) ;  /* 0x00000000000c0947 */ /* 0x000fec0003800000 */
[----:B--2---:R-:W-:Y:S04]  /*7250*/  SHF.L.U32 R0, RZ, 0x1f, RZ ;  /* 0x0000001fff007819 */ /* 0x004fe800000006ff */
[----:B------:R-:W1:Y:S02]  /*7260*/  SYNCS.PHASECHK.TRANS64.TRYWAIT P0, [R2+URZ+0x60], R0 ;  /* 0x00006000020075a7 */ /* 0x000e6400080011ff */
[----:B-1----:R-:W-:Y:S05]  /*7270*/  @!P0 BRA `(.L_x_118) ;  /* 0x0000005000708947 */ /* 0x002fea0003800000 */
.L_x_117:
[----:B------:R-:W-:Y:S05]  /*7280*/  BSYNC B0 ;  /* 0x0000000000007941 */ /* 0x000fea0003800000 */
.L_x_116:
[----:B------:R-:W-:Y:S02]  /*7290*/  ISETP.NE.AND P0, PT, R75, RZ, PT ;  /* 0x000000ff4b00720c */ /* 0x000fe40003f05270 */
[----:B------:R-:W-:Y:S11]  /*72a0*/  IADD3 R73, PT, PT, R73, 0x1, RZ ;  /* 0x0000000149497810 */ /* 0x000ff60007ffe0ff */
[----:B------:R4:W1:Y:S04]  /*72b0*/  @P0 LDS.128 R44, [R6] ;  /* 0x00000000062c0984 */ /* 0x0008680000000c00 */
[----:B------:R4:W1:Y:S04]  /*72c0*/  @P0 LDS.128 R40, [R5+0x10] ;  /* 0x0000100005280984 */ /* 0x0008680000000c00 */
[----:B------:R4:W1:Y:S04]  /*72d0*/  @P0 LDS.128 R32, [R4+0x20] ;  /* 0x0000200004200984 */ /* 0x0008680000000c00 */
[----:B------:R4:W1:Y:S02]  /*72e0*/  @P0 LDS.128 R36, [R3+0x30] ;  /* 0x0000300003240984 */ /* 0x0008640000000c00 */
.L_x_115:
[----:B------:R-:W-:Y:S05]  /*72f0*/  BSYNC B1 ;  /* 0x0000000000017941 */ /* 0x000fea0003800000 */
.L_x_114:
[----:B-12---:R-:W-:Y:S05]  /*7300*/  VIADD R0, R25, 0x10 ;  /* 0x0000001019007836 */ /* 0x006fea0000000000 */
[----:B------:R-:W-:Y:S04]  /*7310*/  SHF.R.U32.HI R0, RZ, 0x15, R0 ;  /* 0x00000015ff007819 */ /* 0x000fe80000011600 */
[----:B------:R-:W-:Y:S11]  /*7320*/  LOP3.LUT P0, RZ, R0, 0x3, R53, 0x48, !PT ;  /* 0x0000000300ff7812 */ /* 0x000ff60007804835 */
[----:B------:R-:W-:Y:S02]  /*7330*/  @!UPT UIADD3 URZ, UPT, UPT, URZ, URZ, URZ ;  /* 0x000000fffffff290 */ /* 0x000fe4000fffe0ff */
[----:B------:R-:W-:Y:S05]  /*7340*/  @!P0 BRA `(.L_x_119) ;  /* 0x0000000000408947 */ /* 0x000fea0003800000 */
[----:B------:R-:W1:Y:S01]  /*7350*/  LDCU.64 UR8, c[0x4][0x70] ;  /* 0x01000e00ff0877ac */ /* 0x000e620008000a00 */
[----:B----4-:R-:W-:Y:S01]  /*7360*/  MOV R3, 0x0 ;  /* 0x0000000000037802 */ /* 0x010fe20000000f00 */
[----:B------:R-:W-:Y:S02]  /*7370*/  HFMA2 R12, -RZ, RZ, 0, 5.9604644775390625e-08 ;  /* 0x00000001ff0c7431 */ /* 0x000fe400000001ff */
[----:B------:R-:W-:Y:S02]  /*7380*/  IMAD.MOV.U32 R8, RZ, RZ, 0x192 ;  /* 0x00000192ff087424 */ /* 0x000fe400078e00ff */
[----:B------:R-:W-:Y:S01]  /*7390*/  IMAD.MOV.U32 R13, RZ, RZ, RZ ;  /* 0x000000ffff0d7224 */ /* 0x000fe200078e00ff */
[----:B------:R-:W2:Y:S01]  /*73a0*/  LDCU.64 UR6, c[0x4][0x78] ;  /* 0x01000f00ff0677ac */ /* 0x000ea20008000a00 */
[----:B------:R-:W4:Y:S01]  /*73b0*/  LDC.64 R2, c[0x4][R3] ;  /* 0x0100000003027b82 */ /* 0x000f220000000a00 */
[----:B------:R-:W5:Y:S01]  /*73c0*/  LDCU.64 UR4, c[0x4][0x10] ;  /* 0x01000200ff0477ac */ /* 0x000f620008000a00 */
[----:B-1----:R-:W-:Y:S01]  /*73d0*/  MOV R5, UR9 ;  /* 0x0000000900057c02 */ /* 0x002fe20008000f00 */
[----:B------:R-:W-:Y:S01]  /*73e0*/  IMAD.U32 R4, RZ, RZ, UR8 ;  /* 0x00000008ff047e24 */ /* 0x000fe2000f8e00ff */
[----:B--2---:R-:W-:Y:S01]  /*73f0*/  MOV R7, UR7 ;  /* 0x0000000700077c02 */ /* 0x004fe20008000f00 */
[----:B------:R-:W-:Y:S01]  /*7400*/  IMAD.U32 R6, RZ, RZ, UR6 ;  /* 0x00000006ff067e24 */ /* 0x000fe2000f8e00ff */
[----:B-----5:R-:W-:Y:S01]  /*7410*/  MOV R11, UR5 ;  /* 0x00000005000b7c02 */ /* 0x020fe20008000f00 */
[----:B------:R-:W-:Y:S02]  /*7420*/  IMAD.U32 R10, RZ, RZ, UR4 ;  /* 0x00000004ff0a7e24 */ /* 0x000fe4000f8e00ff */
[----:B------:R-:W-:Y:S07]  /*7430*/  LEPC R20, `(.L_x_119) ;  /* 0x000000001014794e */ /* 0x000fee0000000000 */
[----:B---34-:R-:W-:Y:S05]  /*7440*/  CALL.ABS.NOINC R2 ;  /* 0x0000000002007343 */ /* 0x018fea0003c00000 */
.L_x_119:
[----:B------:R-:W-:Y:S01]  /*7450*/  ISETP.NE.AND P6, PT, R72, RZ, PT ;  /* 0x000000ff4800720c */ /* 0x000fe20003fc5270 */
[----:B------:R-:W-:Y:S05]  /*7460*/  WARPSYNC.ALL ;  /* 0x0000000000007948 */ /* 0x000fea0003800000 */
[----:B------:R-:W-:Y:S01]  /*7470*/  R2UR UR4, R25 ;  /* 0x00000000190472ca */ /* 0x000fe200000e0000 */
[----:B------:R-:W-:Y:S01]  /*7480*/  IMAD.U32 R0, RZ, RZ, UR47 ;  /* 0x0000002fff007e24 */ /* 0x000fe2000f8e00ff */
[----:B------:R-:W-:Y:S01]  /*7490*/  LOP3.LUT R20, R44, 0xffffe000, RZ, 0xc0, !PT ;  /* 0xffffe0002c147812 */ /* 0x000fe200078ec0ff */
[----:B------:R-:W-:Y:S01]  /*74a0*/  IMAD.U32 R21, RZ, RZ, UR52 ;  /* 0x00000034ff157e24 */ /* 0x000fe2000f8e00ff */
[----:B------:R-:W-:Y:S01]  /*74b0*/  ISETP.NE.AND P0, PT, R67, RZ, PT ;  /* 0x000000ff4300720c */ /* 0x000fe20003f05270 */
[----:B------:R-:W-:Y:S02]  /*74c0*/  BSSY.RECONVERGENT B0, `(.L_x_120) ;  /* 0x000005b000007945 */ /* 0x000fe40003800200 */
[----:B------:R-:W-:Y:S05]  /*74d0*/  @P6 LEA R0, R0, UR43, 0x3 ;  /* 0x0000002b00006c11 */ /* 0x000fea000f8e18ff */
[----:B------:R-:W-:Y:S01]  /*74e0*/  @P6 VIADD R0, R0, 0x80 ;  /* 0x0000008000006836 */ /* 0x000fe20000000000 */
[----:B----4-:R-:W1:Y:S04]  /*74f0*/  LDTM.x16 R4, tmem[UR4+0x10] ;  /* 0x00001004000479ee */ /* 0x010e680008240000 */
[----:B------:R-:W-:Y:S01]  /*7500*/  @P6 PRMT R21, R21, 0x654, R0 ;  /* 0x0000065415156816 */ /* 0x000fe20000000000 */
[C---:B-1----:R-:W-:Y:S01]  /*7510*/  FMUL R0, R24.reuse, R4 ;  /* 0x0000000418007220 */ /* 0x042fe20000400000 */
[C---:B------:R-:W-:Y:S01]  /*7520*/  FMUL R4, R24.reuse, R8 ;  /* 0x0000000818047220 */ /* 0x040fe20000400000 */
[C---:B------:R-:W-:Y:S01]  /*7530*/  FMUL R8, R24.reuse, R12 ;  /* 0x0000000c18087220 */ /* 0x040fe20000400000 */
[C---:B------:R-:W-:Y:S01]  /*7540*/  FMUL R12, R24.reuse, R16 ;  /* 0x00000010180c7220 */ /* 0x040fe20000400000 */
[----:B------:R-:W-:Y:S01]  /*7550*/  LOP3.LUT R16, R45, 0xffffe000, RZ, 0xc0, !PT ;  /* 0xffffe0002d107812 */ /* 0x000fe200078ec0ff */
[C---:B------:R-:W-:Y:S01]  /*7560*/  FMUL R2, R24.reuse, R5 ;  /* 0x0000000518027220 */ /* 0x040fe20000400000 */
[C---:B------:R-:W-:Y:S01]  /*7570*/  FMUL R3, R24.reuse, R6 ;  /* 0x0000000618037220 */ /* 0x040fe20000400000 */
[----:B------:R-:W-:Y:S01]  /*7580*/  FMUL R5, R24, R9 ;  /* 0x0000000918057220 */ /* 0x000fe20000400000 */
[----:B------:R-:W-:Y:S01]  /*7590*/  FFMA R28, R27, R20, R0 ;  /* 0x000000141b1c7223 */ /* 0x000fe20000000000 */
[----:B------:R-:W-:Y:S01]  /*75a0*/  LOP3.LUT R0, R46, 0xffffe000, RZ, 0xc0, !PT ;  /* 0xffffe0002e007812 */ /* 0x000fe200078ec0ff */
[C---:B------:R-:W-:Y:S01]  /*75b0*/  FMUL R6, R24.reuse, R10 ;  /* 0x0000000a18067220 */ /* 0x040fe20000400000 */
[C---:B------:R-:W-:Y:S01]  /*75c0*/  FMUL R9, R24.reuse, R13 ;  /* 0x0000000d18097220 */ /* 0x040fe20000400000 */
[C---:B------:R-:W-:Y:S01]  /*75d0*/  FMUL R10, R24.reuse, R14 ;  /* 0x0000000e180a7220 */ /* 0x040fe20000400000 */
[----:B------:R-:W-:Y:S01]  /*75e0*/  F2FP.TF32.F32.PACK_B R28, R28 ;  /* 0x0000001cff1c723e */ /* 0x000fe200024050ff */
[C---:B------:R-:W-:Y:S01]  /*75f0*/  FMUL R13, R24.reuse, R17 ;  /* 0x00000011180d7220 */ /* 0x040fe20000400000 */
[----:B------:R-:W-:Y:S01]  /*7600*/  LOP3.LUT R17, R47, 0xffffe000, RZ, 0xc0, !PT ;  /* 0xffffe0002f117812 */ /* 0x000fe200078ec0ff */
[----:B------:R-:W-:Y:S01]  /*7610*/  FMUL R14, R24, R18 ;  /* 0x00000012180e7220 */ /* 0x000fe20000400000 */
[----:B------:R-:W-:Y:S01]  /*7620*/  LOP3.LUT R18, R40, 0xffffe000, RZ, 0xc0, !PT ;  /* 0xffffe00028127812 */ /* 0x000fe200078ec0ff */
[----:B------:R-:W-:Y:S01]  /*7630*/  FFMA R29, R27, R16, R2 ;  /* 0x000000101b1d7223 */ /* 0x000fe20000000002 */
[----:B------:R-:W-:Y:S01]  /*7640*/  LOP3.LUT R2, R41, 0xffffe000, RZ, 0xc0, !PT ;  /* 0xffffe00029027812 */ /* 0x000fe200078ec0ff */
[----:B------:R-:W-:Y:S01]  /*7650*/  FMUL R7, R24, R7 ;  /* 0x0000000718077220 */ /* 0x000fe20000400000 */
[----:B------:R-:W-:Y:S01]  /*7660*/  LOP3.LUT R16, R33, 0xffffe000, RZ, 0xc0, !PT ;  /* 0xffffe00021107812 */ /* 0x000fe200078ec0ff */
[C---:B------:R-:W-:Y:S01]  /*7670*/  FFMA R30, R27.reuse, R0, R3 ;  /* 0x000000001b1e7223 */ /* 0x040fe20000000003 */
[----:B------:R-:W-:Y:S01]  /*7680*/  LOP3.LUT R0, R42, 0xffffe000, RZ, 0xc0, !PT ;  /* 0xffffe0002a007812 */ /* 0x000fe200078ec0ff */
[C---:B------:R-:W-:Y:S01]  /*7690*/  FFMA R31, R27.reuse, R17, R7 ;  /* 0x000000111b1f7223 */ /* 0x040fe20000000007 */
[----:B------:R-:W-:Y:S01]  /*76a0*/  F2FP.TF32.F32.PACK_B R29, R29 ;  /* 0x0000001dff1d723e */ /* 0x000fe200024050ff */
[C---:B------:R-:W-:Y:S01]  /*76b0*/  FFMA R4, R27.reuse, R18, R4 ;  /* 0x000000121b047223 */ /* 0x040fe20000000004 */
[----:B------:R-:W-:Y:S01]  /*76c0*/  F2FP.TF32.F32.PACK_B R30, R30 ;  /* 0x0000001eff1e723e */ /* 0x000fe200024050ff */
[----:B------:R-:W-:Y:S01]  /*76d0*/  FFMA R5, R27, R2, R5 ;  /* 0x000000021b057223 */ /* 0x000fe20000000005 */
[----:B------:R-:W-:Y:S01]  /*76e0*/  LOP3.LUT R2, R43, 0xffffe000, RZ, 0xc0, !PT ;  /* 0xffffe0002b027812 */ /* 0x000fe200078ec0ff */
[----:B------:R-:W-:Y:S01]  /*76f0*/  FMUL R11, R24, R11 ;  /* 0x0000000b180b7220 */ /* 0x000fe20000400000 */
[----:B------:R-:W-:Y:S01]  /*7700*/  F2FP.TF32.F32.PACK_B R31, R31 ;  /* 0x0000001fff1f723e */ /* 0x000fe200024050ff */
[C---:B------:R-:W-:Y:S01]  /*7710*/  FFMA R6, R27.reuse, R0, R6 ;  /* 0x000000001b067223 */ /* 0x040fe20000000006 */
[----:B------:R-:W-:Y:S01]  /*7720*/  LOP3.LUT R3, R32, 0xffffe000, RZ, 0xc0, !PT ;  /* 0xffffe00020037812 */ /* 0x000fe200078ec0ff */
[----:B------:R-:W-:Y:S01]  /*7730*/  FFMA R7, R27, R2, R11 ;  /* 0x000000021b077223 */ /* 0x000fe2000000000b */
[----:B------:R-:W-:Y:S01]  /*7740*/  F2FP.TF32.F32.PACK_B R4, R4 ;  /* 0x00000004ff04723e */ /* 0x000fe200024050ff */
[----:B------:R1:W-:Y:S01]  /*7750*/  STS.128 [R65+0x2000], R28 ;  /* 0x0020001c41007388 */ /* 0x0003e20000000c00 */
[----:B------:R-:W-:Y:S01]  /*7760*/  LOP3.LUT R0, R34, 0xffffe000, RZ, 0xc0, !PT ;  /* 0xffffe00022007812 */ /* 0x000fe200078ec0ff */
[----:B------:R-:W-:Y:S01]  /*7770*/  FMUL R15, R24, R15 ;  /* 0x0000000f180f7220 */ /* 0x000fe20000400000 */
[----:B------:R-:W-:Y:S01]  /*7780*/  LOP3.LUT R2, R35, 0xffffe000, RZ, 0xc0, !PT ;  /* 0xffffe00023027812 */ /* 0x000fe200078ec0ff */
[C---:B------:R-:W-:Y:S01]  /*7790*/  FFMA R8, R27.reuse, R3, R8 ;  /* 0x000000031b087223 */ /* 0x040fe20000000008 */
[----:B------:R-:W-:Y:S01]  /*77a0*/  F2FP.TF32.F32.PACK_B R5, R5 ;  /* 0x00000005ff05723e */ /* 0x000fe200024050ff */
[C---:B------:R-:W-:Y:S01]  /*77b0*/  FFMA R9, R27.reuse, R16, R9 ;  /* 0x000000101b097223 */ /* 0x040fe20000000009 */
[----:B------:R-:W-:Y:S01]  /*77c0*/  F2FP.TF32.F32.PACK_B R6, R6 ;  /* 0x00000006ff06723e */ /* 0x000fe200024050ff */
[C---:B------:R-:W-:Y:S01]  /*77d0*/  FFMA R10, R27.reuse, R0, R10 ;  /* 0x000000001b0a7223 */ /* 0x040fe2000000000a */
[----:B------:R-:W-:Y:S01]  /*77e0*/  F2FP.TF32.F32.PACK_B R7, R7 ;  /* 0x00000007ff07723e */ /* 0x000fe200024050ff */
[----:B------:R-:W-:Y:S01]  /*77f0*/  FFMA R11, R27, R2, R15 ;  /* 0x000000021b0b7223 */ /* 0x000fe2000000000f */
[----:B------:R-:W-:Y:S01]  /*7800*/  LOP3.LUT R0, R36, 0xffffe000, RZ, 0xc0, !PT ;  /* 0xffffe00024007812 */ /* 0x000fe200078ec0ff */
[----:B------:R-:W-:Y:S01]  /*7810*/  FMUL R19, R24, R19 ;  /* 0x0000001318137220 */ /* 0x000fe20000400000 */
        /* <DEDUP_REMOVED lines=16> */
[----:B------:R-:W-:Y:S02]  /*7920*/  F2FP.TF32.F32.PACK_B R15, R15 ;  /* 0x0000000fff0f723e */ /* 0x000fe400024050ff */
[----:B------:R-:W-:Y:S02]  /*7930*/  LEA R0, R73, UR43, 0x3 ;  /* 0x0000002b49007c11 */ /* 0x000fe4000f8e18ff */
[----:B------:R-:W-:Y:S01]  /*7940*/  @P6 SHF.L.U32 R2, RZ, 0x1f, RZ ;  /* 0x0000001fff026819 */ /* 0x000fe200000006ff */
        /* <DEDUP_REMOVED lines=9> */
[----:B------:R-:W-:Y:S02]  /*79e0*/  UIADD3 UR4, UP0, UPT, UR54, 0x680, URZ ;  /* 0x0000068036047890 */ /* 0x000fe4000ff1e0ff */
[----:B------:R-:W-:Y:S02]  /*79f0*/  UIADD3 UR9, UPT, UPT, UR49, 0x10, URZ ;  /* 0x0000001031097890 */ /* 0x000fe4000fffe0ff */
[----:B------:R-:W-:Y:S02]  /*7a00*/  UIADD3 UR8, UPT, UPT, UR43, 0x2200, URZ ;  /* 0x000022002b087890 */ /* 0x000fe4000fffe0ff */
[----:B------:R-:W-:Y:S01]  /*7a10*/  UIADD3.X UR5, UPT, UPT, URZ, UR55, URZ, UP0, !UPT ;  /* 0x00000037ff057290 */ /* 0x000fe200087fe4ff */
[----:B------:R-:W-:Y:S01]  /*7a20*/  UMOV UR10, UR50 ;  /* 0x00000032000a7c82 */ /* 0x000fe20008000000 */
[----:B------:R-:W-:Y:S07]  /*7a30*/  UMOV UR11, UR36 ;  /* 0x00000024000b7c82 */ /* 0x000fee0008000000 */
[----:B------:R2:W-:Y:S01]  /*7a40*/  UTMASTG.3D [UR8], [UR4] ;  /* 0x00000008040073b5 */ /* 0x0005e20008010000 */
[----:B------:R0:W-:Y:S01]  /*7a50*/  UTMACMDFLUSH ;  /* 0x00000000000079b7 */ /* 0x0001e20000000000 */
[----:B--2---:R-:W-:Y:S04]  /*7a60*/  DEPBAR.LE SB0, 0x1 ;  /* 0x000080400000791a */ /* 0x004fe80000000000 */
.L_x_121:
[----:B------:R-:W-:Y:S05]  /*7a70*/  BSYNC.RECONVERGENT B0 ;  /* 0x0000000000007941 */ /* 0x000fea0003800200 */
.L_x_120:
[----:B------:R-:W-:Y:S01]  /*7a80*/  BAR.SYNC.DEFER_BLOCKING 0x1, 0x80 ;  /* 0x0042000000007b1d */ /* 0x000fe20000010000 */
[----:B------:R-:W-:Y:S04]  /*7a90*/  UIADD3 UR4, UPT, UPT, UR47, 0x1, URZ ;  /* 0x000000012f047890 */ /* 0x000fe8000fffe0ff */
[----:B------:R-:W-:Y:S04]  /*7aa0*/  UISETP.NE.AND UP0, UPT, UR4, 0x4, UPT ;  /* 0x000000040400788c */ /* 0x000fe8000bf05270 */
[----:B------:R-:W-:Y:S01]  /*7ab0*/  USEL UR46, UR4, URZ, UP0 ;  /* 0x000000ff042e7287 */ /* 0x000fe20008000000 */
[----:B------:R2:W-:Y:S01]  /*7ac0*/  @P6 SYNCS.ARRIVE.TRANS64.RED.A1T0 RZ, [R21+URZ], RZ ;  /* 0x000000ff15ff69a7 */ /* 0x0005e200081004ff */
[----:B------:R-:W-:Y:S01]  /*7ad0*/  BSSY B1, `(.L_x_122) ;  /* 0x0000017000017945 */ /* 0x000fe20003800000 */
[----:B------:R-:W4:Y:S02]  /*7ae0*/  @P6 SYNCS.PHASECHK.TRANS64.TRYWAIT P0, [R0+URZ+0x60], R2 ;  /* 0x00006002000065a7 */ /* 0x000f2400080011ff */
[----:B----4-:R-:W-:Y:S01]  /*7af0*/  @P6 SEL R74, RZ, 0x1, !P0 ;  /* 0x00000001ff4a6807 */ /* 0x010fe20004000000 */
[----:B--2---:R-:W-:Y:S06]  /*7b00*/  @!P6 BRA `(.L_x_123) ;  /* 0x00000000004ce947 */ /* 0x004fec0003800000 */
        /* <DEDUP_REMOVED lines=9> */
[----:B------:R-:W-:Y:S04]  /*7ba0*/  SHF.L.U32 R6, RZ, 0x1f, RZ ;  /* 0x0000001fff067819 */ /* 0x000fe800000006ff */
[----:B------:R-:W1:Y:S02]  /*7bb0*/  SYNCS.PHASECHK.TRANS64.TRYWAIT P0, [R0+URZ+0x60], R6 ;  /* 0x00006006000075a7 */ /* 0x000e6400080011ff */
[----:B-1----:R-:W-:Y:S05]  /*7bc0*/  @!P0 BRA `(.L_x_126) ;  /* 0x0000004800308947 */ /* 0x002fea0003800000 */
.L_x_125:
[----:B------:R-:W-:Y:S05]  /*7bd0*/  BSYNC B0 ;  /* 0x0000000000007941 */ /* 0x000fea0003800000 */
.L_x_124:
[----:B------:R-:W-:Y:S02]  /*7be0*/  ISETP.NE.AND P0, PT, R75, RZ, PT ;  /* 0x000000ff4b00720c */ /* 0x000fe40003f05270 */
[----:B------:R-:W-:Y:S11]  /*7bf0*/  IADD3 R73, PT, PT, R73, 0x1, RZ ;  /* 0x0000000149497810 */ /* 0x000ff60007ffe0ff */
[----:B------:R2:W4:Y:S04]  /*7c00*/  @P0 LDS.128 R44, [R5] ;  /* 0x00000000052c0984 */ /* 0x0005280000000c00 */
[----:B------:R2:W1:Y:S04]  /*7c10*/  @P0 LDS.128 R40, [R4+0x10] ;  /* 0x0000100004280984 */ /* 0x0004680000000c00 */
[----:B------:R2:W1:Y:S04]  /*7c20*/  @P0 LDS.128 R32, [R3+0x20] ;  /* 0x0000200003200984 */ /* 0x0004680000000c00 */
[----:B------:R2:W1:Y:S02]  /*7c30*/  @P0 LDS.128 R36, [R2+0x30] ;  /* 0x0000300002240984 */ /* 0x0004640000000c00 */
.L_x_123:
[----:B------:R-:W-:Y:S05]  /*7c40*/  BSYNC B1 ;  /* 0x0000000000017941 */ /* 0x000fea0003800000 */
.L_x_122:
[----:B-1----:R-:W-:Y:S05]  /*7c50*/  VIADD R0, R25, 0x20 ;  /* 0x0000002019007836 */ /* 0x002fea0000000000 */
[----:B------:R-:W-:Y:S04]  /*7c60*/  SHF.R.U32.HI R0, RZ, 0x15, R0 ;  /* 0x00000015ff007819 */ /* 0x000fe80000011600 */
[----:B------:R-:W-:Y:S11]  /*7c70*/  LOP3.LUT P0, RZ, R0, 0x3, R53, 0x48, !PT ;  /* 0x0000000300ff7812 */ /* 0x000ff60007804835 */
[----:B------:R-:W-:Y:S02]  /*7c80*/  @!UPT UIADD3 URZ, UPT, UPT, URZ, URZ, URZ ;  /* 0x000000fffffff290 */ /* 0x000fe4000fffe0ff */
[----:B------:R-:W-:Y:S05]  /*7c90*/  @!P0 BRA `(.L_x_127) ;  /* 0x0000000000408947 */ /* 0x000fea0003800000 */
[----:B------:R-:W1:Y:S01]  /*7ca0*/  LDCU.64 UR8, c[0x4][0x70] ;  /* 0x01000e00ff0877ac */ /* 0x000e620008000a00 */
[----:B--2---:R-:W-:Y:S01]  /*7cb0*/  MOV R3, 0x0 ;  /* 0x0000000000037802 */ /* 0x004fe20000000f00 */
[----:B------:R-:W-:Y:S02]  /*7cc0*/  HFMA2 R12, -RZ, RZ, 0, 5.9604644775390625e-08 ;  /* 0x00000001ff0c7431 */ /* 0x000fe400000001ff */
[----:B------:R-:W-:Y:S02]  /*7cd0*/  IMAD.MOV.U32 R8, RZ, RZ, 0x192 ;  /* 0x00000192ff087424 */ /* 0x000fe400078e00ff */
[----:B------:R-:W-:Y:S01]  /*7ce0*/  IMAD.MOV.U32 R13, RZ, RZ, RZ ;  /* 0x000000ffff0d7224 */ /* 0x000fe200078e00ff */
[----:B------:R-:W2:Y:S01]  /*7cf0*/  LDCU.64 UR6, c[0x4][0x78] ;  /* 0x01000f00ff0677ac */ /* 0x000ea20008000a00 */
[----:B------:R-:W3:Y:S01]  /*7d00*/  LDC.64 R2, c[0x4][R3] ;  /* 0x0100000003027b82 */ /* 0x000ee20000000a00 */
        /* <DEDUP_REMOVED lines=9> */
.L_x_127:
[----:B------:R-:W-:Y:S01]  /*7da0*/  ISETP.NE.AND P6, PT, R72, RZ, PT ;  /* 0x000000ff4800720c */ /* 0x000fe20003fc5270 */
[----:B------:R-:W-:Y:S05]  /*7db0*/  WARPSYNC.ALL ;  /* 0x0000000000007948 */ /* 0x000fea0003800000 */
[----:B------:R-:W-:Y:S01]  /*7dc0*/  R2UR UR4, R25 ;  /* 0x00000000190472ca */ /* 0x000fe200000e0000 */
[----:B------:R-:W-:Y:S01]  /*7dd0*/  IMAD.U32 R0, RZ, RZ, UR46 ;  /* 0x0000002eff007e24 */ /* 0x000fe2000f8e00ff */
[----:B----4-:R-:W-:Y:S01]  /*7de0*/  LOP3.LUT R20, R44, 0xffffe000, RZ, 0xc0, !PT ;  /* 0xffffe0002c147812 */ /* 0x010fe200078ec0ff */
[----:B------:R-:W-:Y:S01]  /*7df0*/  IMAD.U32 R21, RZ, RZ, UR52 ;  /* 0x00000034ff157e24 */ /* 0x000fe2000f8e00ff */
[----:B------:R-:W-:Y:S01]  /*7e00*/  ISETP.NE.AND P0, PT, R67, RZ, PT ;  /* 0x000000ff4300720c */ /* 0x000fe20003f05270 */
[----:B------:R-:W-:Y:S02]  /*7e10*/  BSSY.RECONVERGENT B0, `(.L_x_128) ;  /* 0x000005b000007945 */ /* 0x000fe40003800200 */
[----:B------:R-:W-:Y:S05]  /*7e20*/  @P6 LEA R0, R0, UR43, 0x3 ;  /* 0x0000002b00006c11 */ /* 0x000fea000f8e18ff */
[----:B------:R-:W-:Y:S01]  /*7e30*/  @P6 VIADD R0, R0, 0x80 ;  /* 0x0000008000006836 */ /* 0x000fe20000000000 */
[----:B--2---:R-:W1:Y:S04]  /*7e40*/  LDTM.x16 R4, tmem[UR4+0x20] ;  /* 0x00002004000479ee */ /* 0x004e680008240000 */
        /* <DEDUP_REMOVED lines=87> */
.L_x_129:
[----:B------:R-:W-:Y:S05]  /*83c0*/  BSYNC.RECONVERGENT B0 ;  /* 0x0000000000007941 */ /* 0x000fea0003800200 */
.L_x_128:
[----:B------:R-:W-:Y:S01]  /*83d0*/  BAR.SYNC.DEFER_BLOCKING 0x1, 0x80 ;  /* 0x0042000000007b1d */ /* 0x000fe20000010000 */
[----:B------:R-:W-:Y:S01]  /*83e0*/  UIADD3 UR4, UPT, UPT, UR46, 0x1, URZ ;  /* 0x000000012e047890 */ /* 0x000fe2000fffe0ff */
[----:B------:R-:W-:Y:S03]  /*83f0*/  HFMA2 R76, -RZ, RZ, 0, 0 ;  /* 0x00000000ff4c7431 */ /* 0x000fe600000001ff */
        /* <DEDUP_REMOVED lines=19> */
.L_x_133:
[----:B------:R-:W-:Y:S05]  /*8530*/  BSYNC B0 ;  /* 0x0000000000007941 */ /* 0x000fea0003800000 */
.L_x_132:
[----:B------:R-:W-:Y:S01]  /*8540*/  ISETP.NE.AND P0, PT, R75, RZ, PT ;  /* 0x000000ff4b00720c */ /* 0x000fe20003f05270 */
[----:B------:R-:W-:Y:S11]  /*8550*/  VIADD R73, R73, 0x1 ;  /* 0x0000000149497836 */ /* 0x000ff60000000000 */
[----:B------:R-:W-:Y:S01]  /*8560*/  @!UPT UIADD3 URZ, UPT, UPT, URZ, URZ, URZ ;  /* 0x000000fffffff290 */ /* 0x000fe2000fffe0ff */
[----:B------:R2:W4:Y:S04]  /*8570*/  @P0 LDS.128 R44, [R5] ;  /* 0x00000000052c0984 */ /* 0x0005280000000c00 */
[----:B------:R2:W1:Y:S04]  /*8580*/  @P0 LDS.128 R40, [R4+0x10] ;  /* 0x0000100004280984 */ /* 0x0004680000000c00 */
[----:B------:R2:W1:Y:S04]  /*8590*/  @P0 LDS.128 R32, [R3+0x20] ;  /* 0x0000200003200984 */ /* 0x0004680000000c00 */
[----:B------:R2:W1:Y:S01]  /*85a0*/  @P0 LDS.128 R36, [R2+0x30] ;  /* 0x0000300002240984 */ /* 0x0004620000000c00 */
[C---:B------:R-:W-:Y:S04]  /*85b0*/  ISETP.NE.AND P0, PT, R73.reuse, 0x4, PT ;  /* 0x000000044900780c */ /* 0x040fe80003f05270 */
[----:B------:R-:W-:Y:S02]  /*85c0*/  SEL R73, R73, RZ, P0 ;  /* 0x000000ff49497207 */ /* 0x000fe40000000000 */
[----:B------:R-:W-:Y:S02]  /*85d0*/  SEL R76, RZ, 0x1, P0 ;  /* 0x00000001ff4c7807 */ /* 0x000fe40000000000 */
.L_x_131:
[----:B------:R-:W-:Y:S05]  /*85e0*/  BSYNC B1 ;  /* 0x0000000000017941 */ /* 0x000fea0003800000 */
.L_x_130:
        /* <DEDUP_REMOVED lines=21> */
.L_x_135:
        /* <DEDUP_REMOVED lines=79> */
[----:B------:R-:W-:Y:S01]  /*8c30*/  @P6 SHF.L.U32 R2, R76, 0x1f, RZ ;  /* 0x0000001f4c026819 */ /* 0x000fe200000006ff */
        /* <DEDUP_REMOVED lines=18> */
.L_x_137:
[----:B------:R-:W-:Y:S05]  /*8d60*/  BSYNC.RECONVERGENT B0 ;  /* 0x0000000000007941 */ /* 0x000fea0003800200 */
.L_x_136:
        /* <DEDUP_REMOVED lines=18> */
[----:B------:R-:W-:Y:S04]  /*8e90*/  SHF.L.U32 R6, R76, 0x1f, RZ ;  /* 0x0000001f4c067819 */ /* 0x000fe800000006ff */
[----:B------:R-:W1:Y:S02]  /*8ea0*/  SYNCS.PHASECHK.TRANS64.TRYWAIT P0, [R0+URZ+0x60], R6 ;  /* 0x00006006000075a7 */ /* 0x000e6400080011ff */
[----:B-1----:R-:W-:Y:S05]  /*8eb0*/  @!P0 BRA `(.L_x_142) ;  /* 0x00000034009c8947 */ /* 0x002fea0003800000 */
.L_x_141:
[----:B------:R-:W-:Y:S05]  /*8ec0*/  BSYNC B0 ;  /* 0x0000000000007941 */ /* 0x000fea0003800000 */
.L_x_140:
[----:B------:R-:W-:Y:S01]  /*8ed0*/  ISETP.NE.AND P0, PT, R75, RZ, PT ;  /* 0x000000ff4b00720c */ /* 0x000fe20003f05270 */
[----:B------:R-:W-:Y:S11]  /*8ee0*/  VIADD R73, R73, 0x1 ;  /* 0x0000000149497836 */ /* 0x000ff60000000000 */
[----:B------:R-:W-:Y:S01]  /*8ef0*/  @!UPT UIADD3 URZ, UPT, UPT, URZ, URZ, URZ ;  /* 0x000000fffffff290 */ /* 0x000fe2000fffe0ff */
[----:B------:R2:W4:Y:S04]  /*8f00*/  @P0 LDS.128 R44, [R5] ;  /* 0x00000000052c0984 */ /* 0x0005280000000c00 */
[----:B------:R2:W2:Y:S04]  /*8f10*/  @P0 LDS.128 R40, [R4+0x10] ;  /* 0x0000100004280984 */ /* 0x0004a80000000c00 */
[----:B------:R2:W2:Y:S04]  /*8f20*/  @P0 LDS.128 R32, [R3+0x20] ;  /* 0x0000200003200984 */ /* 0x0004a80000000c00 */
[----:B------:R2:W2:Y:S01]  /*8f30*/  @P0 LDS.128 R36, [R2+0x30] ;  /* 0x0000300002240984 */ /* 0x0004a20000000c00 */
[C---:B------:R-:W-:Y:S04]  /*8f40*/  ISETP.NE.AND P0, PT, R73.reuse, 0x4, PT ;  /* 0x000000044900780c */ /* 0x040fe80003f05270 */
[----:B-1----:R-:W-:Y:S02]  /*8f50*/  SEL R0, RZ, 0x1, P0 ;  /* 0x00000001ff007807 */ /* 0x002fe40000000000 */
[----:B------:R-:W-:Y:S02]  /*8f60*/  SEL R73, R73, RZ, P0 ;  /* 0x000000ff49497207 */ /* 0x000fe40000000000 */
[----:B------:R-:W-:Y:S02]  /*8f70*/  LOP3.LUT R76, R76, R0, RZ, 0x3c, !PT ;  /* 0x000000004c4c7212 */ /* 0x000fe400078e3cff */
.L_x_139:
[----:B------:R-:W-:Y:S05]  /*8f80*/  BSYNC B1 ;  /* 0x0000000000017941 */ /* 0x000fea0003800000 */
.L_x_138:
[----:B------:R-:W-:Y:S05]  /*8f90*/  VIADD R0, R25, 0x40 ;  /* 0x0000004019007836 */ /* 0x000fea0000000000 */
[----:B------:R-:W-:Y:S04]  /*8fa0*/  SHF.R.U32.HI R0, RZ, 0x15, R0 ;  /* 0x00000015ff007819 */ /* 0x000fe80000011600 */
[----:B------:R-:W-:Y:S11]  /*8fb0*/  LOP3.LUT P0, RZ, R0, 0x3, R53, 0x48, !PT ;  /* 0x0000000300ff7812 */ /* 0x000ff60007804835 */
[----:B------:R-:W-:Y:S02]  /*8fc0*/  @!UPT UIADD3 URZ, UPT, UPT, URZ, URZ, URZ ;  /* 0x000000fffffff290 */ /* 0x000fe4000fffe0ff */
[----:B------:R-:W-:Y:S05]  /*8fd0*/  @!P0 BRA `(.L_x_143) ;  /* 0x0000000000408947 */ /* 0x000fea0003800000 */
[----:B------:R-:W5:Y:S01]  /*8fe0*/  LDCU.64 UR8, c[0x4][0x70] ;  /* 0x01000e00ff0877ac */ /* 0x000f620008000a00 */
[----:B--2---:R-:W-:Y:S01]  /*8ff0*/  MOV R3, 0x0 ;  /* 0x0000000000037802 */ /* 0x004fe20000000f00 */
[----:B-1----:R-:W-:Y:S02]  /*9000*/  HFMA2 R12, -RZ, RZ, 0, 5.9604644775390625e-08 ;  /* 0x00000001ff0c7431 */ /* 0x002fe400000001ff */
[----:B------:R-:W-:Y:S02]  /*9010*/  IMAD.MOV.U32 R8, RZ, RZ, 0x192 ;  /* 0x00000192ff087424 */ /* 0x000fe400078e00ff */
[----:B------:R-:W-:Y:S01]  /*9020*/  IMAD.MOV.U32 R13, RZ, RZ, RZ ;  /* 0x000000ffff0d7224 */ /* 0x000fe200078e00ff */
[----:B------:R-:W1:Y:S01]  /*9030*/  LDCU.64 UR6, c[0x4][0x78] ;  /* 0x01000f00ff0677ac */ /* 0x000e620008000a00 */
[----:B------:R-:W2:Y:S01]  /*9040*/  LDC.64 R2, c[0x4][R3] ;  /* 0x0100000003027b82 */ /* 0x000ea20000000a00 */
[----:B------:R-:W3:Y:S01]  /*9050*/  LDCU.64 UR4, c[0x4][0x10] ;  /* 0x01000200ff0477ac */ /* 0x000ee20008000a00 */
[----:B-----5:R-:W-:Y:S01]  /*9060*/  MOV R5, UR9 ;  /* 0x0000000900057c02 */ /* 0x020fe20008000f00 */
[----:B------:R-:W-:Y:S01]  /*9070*/  IMAD.U32 R4, RZ, RZ, UR8 ;  /* 0x00000008ff047e24 */ /* 0x000fe2000f8e00ff */
[----:B-1----:R-:W-:Y:S01]  /*9080*/  MOV R7, UR7 ;  /* 0x0000000700077c02 */ /* 0x002fe20008000f00 */
[----:B------:R-:W-:Y:S01]  /*9090*/  IMAD.U32 R6, RZ, RZ, UR6 ;  /* 0x00000006ff067e24 */ /* 0x000fe2000f8e00ff */
[----:B---3--:R-:W-:Y:S01]  /*90a0*/  MOV R11, UR5 ;  /* 0x00000005000b7c02 */ /* 0x008fe20008000f00 */
[----:B------:R-:W-:Y:S02]  /*90b0*/  IMAD.U32 R10, RZ, RZ, UR4 ;  /* 0x00000004ff0a7e24 */ /* 0x000fe4000f8e00ff */
[----:B------:R-:W-:Y:S07]  /*90c0*/  LEPC R20, `(.L_x_143) ;  /* 0x000000001014794e */ /* 0x000fee0000000000 */
[----:B--2-4-:R-:W-:Y:S05]  /*90d0*/  CALL.ABS.NOINC R2 ;  /* 0x0000000002007343 */ /* 0x014fea0003c00000 */
.L_x_143:
        /* <DEDUP_REMOVED lines=10> */
[----:B-12---:R-:W1:Y:S04]  /*9180*/  LDTM.x16 R4, tmem[UR4+0x40] ;  /* 0x00004004000479ee */ /* 0x006e680008240000 */
        /* <DEDUP_REMOVED lines=37> */
[----:B------:R1:W-:Y:S01]  /*93e0*/  STS.128 [R65], R28 ;  /* 0x0000001c41007388 */ /* 0x0003e20000000c00 */
        /* <DEDUP_REMOVED lines=40> */
[----:B------:R-:W-:Y:S02]  /*9670*/  UIADD3 UR4, UPT, UPT, UR43, 0x200, URZ ;  /* 0x000002002b047890 */ /* 0x000fe4000fffe0ff */
[----:B------:R-:W-:Y:S01]  /*9680*/  UIADD3 UR9, UPT, UPT, UR49, 0x40, URZ ;  /* 0x0000004031097890 */ /* 0x000fe2000fffe0ff */
[----:B------:R-:W-:Y:S01]  /*9690*/  UMOV UR10, UR50 ;  /* 0x00000032000a7c82 */ /* 0x000fe20008000000 */
[----:B------:R-:W-:Y:S02]  /*96a0*/  UMOV UR11, UR36 ;  /* 0x00000024000b7c82 */ /* 0x000fe40008000000 */
        /* <DEDUP_REMOVED lines=8> */
.L_x_145:
[----:B------:R-:W-:Y:S05]  /*9730*/  BSYNC.RECONVERGENT B0 ;  /* 0x0000000000007941 */ /* 0x000fea0003800200 */
.L_x_144:
        /* <DEDUP_REMOVED lines=21> */
.L_x_149:
[----:B------:R-:W-:Y:S05]  /*9890*/  BSYNC B0 ;  /* 0x0000000000007941 */ /* 0x000fea0003800000 */
.L_x_148:
        /* <DEDUP_REMOVED lines=11> */
.L_x_147:
[----:B------:R-:W-:Y:S05]  /*9950*/  BSYNC B1 ;  /* 0x0000000000017941 */ /* 0x000fea0003800000 */
.L_x_146:
        /* <DEDUP_REMOVED lines=21> */
.L_x_151:
        /* <DEDUP_REMOVED lines=98> */
.L_x_153:
[----:B------:R-:W-:Y:S05]  /*a0d0*/  BSYNC.RECONVERGENT B0 ;  /* 0x0000000000007941 */ /* 0x000fea0003800200 */
.L_x_152:
        /* <DEDUP_REMOVED lines=21> */
.L_x_157:
[----:B------:R-:W-:Y:S05]  /*a230*/  BSYNC B0 ;  /* 0x0000000000007941 */ /* 0x000fea0003800000 */
.L_x_156:
        /* <DEDUP_REMOVED lines=11> */
.L_x_155:
[----:B------:R-:W-:Y:S05]  /*a2f0*/  BSYNC B1 ;  /* 0x0000000000017941 */ /* 0x000fea0003800000 */
.L_x_154:
        /* <DEDUP_REMOVED lines=21> */
.L_x_159:
        /* <DEDUP_REMOVED lines=98> */
.L_x_161:
[----:B------:R-:W-:Y:S05]  /*aa70*/  BSYNC.RECONVERGENT B0 ;  /* 0x0000000000007941 */ /* 0x000fea0003800200 */
.L_x_160:
        /* <DEDUP_REMOVED lines=21> */
.L_x_165:
[----:B------:R-:W-:Y:S05]  /*abd0*/  BSYNC B0 ;  /* 0x0000000000007941 */ /* 0x000fea0003800000 */
.L_x_164:
[----:B------:R-:W-:Y:S11]  /*abe0*/  ISETP.NE.AND P0, PT, R75, RZ, PT ;  /* 0x000000ff4b00720c */ /* 0x000ff60003f05270 */
[----:B------:R-:W-:Y:S02]  /*abf0*/  @!UPT UIADD3 URZ, UPT, UPT, URZ, URZ, URZ ;  /* 0x000000fffffff290 */ /* 0x000fe4000fffe0ff */
[----:B------:R2:W4:Y:S04]  /*ac00*/  @P0 LDS.128 R44, [R4] ;  /* 0x00000000042c0984 */ /* 0x0005280000000c00 */
[----:B------:R2:W1:Y:S04]  /*ac10*/  @P0 LDS.128 R40, [R3+0x10] ;  /* 0x0000100003280984 */ /* 0x0004680000000c00 */
[----:B------:R2:W1:Y:S04]  /*ac20*/  @P0 LDS.128 R32, [R2+0x20] ;  /* 0x0000200002200984 */ /* 0x0004680000000c00 */
[----:B------:R2:W1:Y:S02]  /*ac30*/  @P0 LDS.128 R36, [R73+0x30] ;  /* 0x0000300049240984 */ /* 0x0004640000000c00 */
.L_x_163:
[----:B------:R-:W-:Y:S05]  /*ac40*/  BSYNC B1 ;  /* 0x0000000000017941 */ /* 0x000fea0003800000 */
.L_x_162:
        /* <DEDUP_REMOVED lines=21> */
.L_x_167:
[----:B------:R-:W-:Y:S01]  /*ada0*/  ISETP.NE.AND P0, PT, R67, RZ, PT ;  /* 0x000000ff4300720c */ /* 0x000fe20003f05270 */
[----:B------:R-:W-:Y:S05]  /*adb0*/  WARPSYNC.ALL ;  /* 0x0000000000007948 */ /* 0x000fea0003800000 */
[----:B------:R-:W-:Y:S01]  /*adc0*/  R2UR UR4, R25 ;  /* 0x00000000190472ca */ /* 0x000fe200000e0000 */
[----:B------:R-:W-:Y:S01]  /*add0*/  BSSY.RECONVERGENT B0, `(.L_x_168) ;  /* 0x000005c000007945 */ /* 0x000fe20003800200 */
[----:B----4-:R-:W-:Y:S02]  /*ade0*/  LOP3.LUT R0, R44, 0xffffe000, RZ, 0xc0, !PT ;  /* 0xffffe0002c007812 */ /* 0x010fe400078ec0ff */
[----:B--2---:R-:W-:Y:S02]  /*adf0*/  LOP3.LUT R2, R45, 0xffffe000, RZ, 0xc0, !PT ;  /* 0xffffe0002d027812 */ /* 0x004fe400078ec0ff */
[----:B------:R-:W-:Y:S02]  /*ae00*/  LOP3.LUT R3, R46, 0xffffe000, RZ, 0xc0, !PT ;  /* 0xffffe0002e037812 */ /* 0x000fe400078ec0ff */
[----:B------:R-:W-:Y:S02]  /*ae10*/  LOP3.LUT R20, R47, 0xffffe000, RZ, 0xc0, !PT ;  /* 0xffffe0002f147812 */ /* 0x000fe400078ec0ff */
[----:B------:R-:W-:Y:S02]  /*ae20*/  LOP3.LUT R21, R40, 0xffffe000, RZ, 0xc0, !PT ;  /* 0xffffe00028157812 */ /* 0x000fe400078ec0ff */
[----:B------:R-:W-:Y:S01]  /*ae30*/  LOP3.LUT R25, R41, 0xffffe000, RZ, 0xc0, !PT ;  /* 0xffffe00029197812 */ /* 0x000fe200078ec0ff */
[----:B------:R-:W1:Y:S01]  /*ae40*/  LDTM.x16 R4, tmem[UR4+0x70] ;  /* 0x00007004000479ee */ /* 0x000e620008240000 */
[----:B------:R-:W-:Y:S01]  /*ae50*/  R2UR UR4, R26 ;  /* 0x000000001a0472ca */ /* 0x000fe200000e0000 */
[----:B------:R-:W-:Y:S01]  /*ae60*/  NOP ;  /* 0x0000000000007918 */ /* 0x000fe20000000000 */
[----:B------:R-:W-:Y:S02]  /*ae70*/  LOP3.LUT R26, R42, 0xffffe000, RZ, 0xc0, !PT ;  /* 0xffffe0002a1a7812 */ /* 0x000fe400078ec0ff */
[----:B------:R-:W-:Y:S02]  /*ae80*/  LOP3.LUT R28, R43, 0xffffe000, RZ, 0xc0, !PT ;  /* 0xffffe0002b1c7812 */ /* 0x000fe400078ec0ff */
[----:B------:R-:W-:Y:S02]  /*ae90*/  LOP3.LUT R29, R32, 0xffffe000, RZ, 0xc0, !PT ;  /* 0xffffe000201d7812 */ /* 0x000fe400078ec0ff */
[----:B------:R-:W-:Y:S02]  /*aea0*/  LOP3.LUT R30, R33, 0xffffe000, RZ, 0xc0, !PT ;  /* 0xffffe000211e7812 */ /* 0x000fe400078ec0ff */
[----:B------:R-:W-:Y:S02]  /*aeb0*/  LOP3.LUT R31, R34, 0xffffe000, RZ, 0xc0, !PT ;  /* 0xffffe000221f7812 */ /* 0x000fe400078ec0ff */
[----:B------:R-:W-:Y:S01]  /*aec0*/  LOP3.LUT R32, R35, 0xffffe000, RZ, 0xc0, !PT ;  /* 0xffffe00023207812 */ /* 0x000fe200078ec0ff */
[----:B------:R-:W-:Y:S01]  /*aed0*/  UIADD3 UR4, UPT, UPT, UR4, 0xf0, URZ ;  /* 0x000000f004047890 */ /* 0x000fe2000fffe0ff */
[----:B------:R-:W-:Y:S02]  /*aee0*/  LOP3.LUT R33, R36, 0xffffe000, RZ, 0xc0, !PT ;  /* 0xffffe00024217812 */ /* 0x000fe400078ec0ff */
[----:B------:R-:W-:Y:S01]  /*aef0*/  LOP3.LUT R34, R37, 0xffffe000, RZ, 0xc0, !PT ;  /* 0xffffe00025227812 */ /* 0x000fe200078ec0ff */
[----:B------:R-:W-:Y:S01]  /*af00*/  UPRMT UR4, UR52, 0x654, UR4 ;  /* 0x0000065434047896 */ /* 0x000fe20008000004 */
[----:B------:R-:W-:Y:S02]  /*af10*/  LOP3.LUT R35, R38, 0xffffe000, RZ, 0xc0, !PT ;  /* 0xffffe00026237812 */ /* 0x000fe400078ec0ff */
[----:B------:R-:W-:Y:S01]  /*af20*/  LOP3.LUT R36, R39, 0xffffe000, RZ, 0xc0, !PT ;  /* 0xffffe00027247812 */ /* 0x000fe200078ec0ff */
[C---:B-1----:R-:W-:Y:S01]  /*af30*/  FMUL R4, R24.reuse, R4 ;  /* 0x0000000418047220 */ /* 0x042fe20000400000 */
[C---:B------:R-:W-:Y:S01]  /*af40*/  FMUL R5, R24.reuse, R5 ;  /* 0x0000000518057220 */ /* 0x040fe20000400000 */
[C---:B------:R-:W-:Y:S01]  /*af50*/  FMUL R6, R24.reuse, R6 ;  /* 0x0000000618067220 */ /* 0x040fe20000400000 */
[C---:B------:R-:W-:Y:S01]  /*af60*/  FMUL R7, R24.reuse, R7 ;  /* 0x0000000718077220 */ /* 0x040fe20000400000 */
[C---:B------:R-:W-:Y:S01]  /*af70*/  FFMA R4, R27.reuse, R0, R4 ;  /* 0x000000001b047223 */ /* 0x040fe20000000004 */
[C---:B------:R-:W-:Y:S01]  /*af80*/  FFMA R5, R27.reuse, R2, R5 ;  /* 0x000000021b057223 */ /* 0x040fe20000000005 */
[C---:B------:R-:W-:Y:S01]  /*af90*/  FFMA R6, R27.reuse, R3, R6 ;  /* 0x000000031b067223 */ /* 0x040fe20000000006 */
[C---:B------:R-:W-:Y:S01]  /*afa0*/  FFMA R7, R27.reuse, R20, R7 ;  /* 0x000000141b077223 */ /* 0x040fe20000000007 */
[C---:B------:R-:W-:Y:S01]  /*afb0*/  FMUL R8, R24.reuse, R8 ;  /* 0x0000000818087220 */ /* 0x040fe20000400000 */
[C---:B------:R-:W-:Y:S01]  /*afc0*/  FMUL R9, R24.reuse, R9 ;  /* 0x0000000918097220 */ /* 0x040fe20000400000 */
[C---:B------:R-:W-:Y:S01]  /*afd0*/  FMUL R10, R24.reuse, R10 ;  /* 0x0000000a180a7220 */ /* 0x040fe20000400000 */
[C---:B------:R-:W-:Y:S01]  /*afe0*/  FMUL R11, R24.reuse, R11 ;  /* 0x0000000b180b7220 */ /* 0x040fe20000400000 */
[----:B------:R-:W-:Y:S01]  /*aff0*/  F2FP.TF32.F32.PACK_B R4, R4 ;  /* 0x00000004ff04723e */ /* 0x000fe200024050ff */
[C---:B------:R-:W-:Y:S01]  /*b000*/  FFMA R8, R27.reuse, R21, R8 ;  /* 0x000000151b087223 */ /* 0x040fe20000000008 */
[----:B------:R-:W-:Y:S01]  /*b010*/  F2FP.TF32.F32.PACK_B R5, R5 ;  /* 0x00000005ff05723e */ /* 0x000fe200024050ff */
[C---:B------:R-:W-:Y:S01]  /*b020*/  FFMA R9, R27.reuse, R25, R9 ;  /* 0x000000191b097223 */ /* 0x040fe20000000009 */
[----:B------:R-:W-:Y:S01]  /*b030*/  F2FP.TF32.F32.PACK_B R6, R6 ;  /* 0x00000006ff06723e */ /* 0x000fe200024050ff */
[C---:B------:R-:W-:Y:S01]  /*b040*/  FFMA R10, R27.reuse, R26, R10 ;  /* 0x0000001a1b0a7223 */ /* 0x040fe2000000000a */
[----:B------:R-:W-:Y:S01]  /*b050*/  F2FP.TF32.F32.PACK_B R7, R7 ;  /* 0x00000007ff07723e */ /* 0x000fe200024050ff */
[C---:B------:R-:W-:Y:S01]  /*b060*/  FFMA R11, R27.reuse, R28, R11 ;  /* 0x0000001c1b0b7223 */ /* 0x040fe2000000000b */
[C---:B------:R-:W-:Y:S01]  /*b070*/  FMUL R12, R24.reuse, R12 ;  /* 0x0000000c180c7220 */ /* 0x040fe20000400000 */
[----:B------:R-:W-:Y:S01]  /*b080*/  SYNCS.ARRIVE.TRANS64.RED.A1T0 RZ, [UR4], RZ ;  /* 0x000000ffffff79a7 */ /* 0x000fe20008100404 */
[----:B------:R-:W-:Y:S01]  /*b090*/  F2FP.TF32.F32.PACK_B R8, R8 ;  /* 0x00000008ff08723e */ /* 0x000fe200024050ff */
[----:B------:R1:W-:Y:S01]  /*b0a0*/  STS.128 [R65+0x6000], R4 ;  /* 0x0060000441007388 */ /* 0x0003e20000000c00 */
        /* <DEDUP_REMOVED lines=9> */
[C---:B------:R-:W-:Y:S01]  /*b140*/  FFMA R15, R27.reuse, R32, R15 ;  /* 0x000000201b0f7223 */ /* 0x040fe2000000000f */
[C---:B------:R-:W-:Y:S01]  /*b150*/  FMUL R16, R24.reuse, R16 ;  /* 0x0000001018107220 */ /* 0x040fe20000400000 */
[----:B------:R-:W-:Y:S01]  /*b160*/  F2FP.TF32.F32.PACK_B R12, R12 ;  /* 0x0000000cff0c723e */ /* 0x000fe200024050ff */
[----:B------:R1:W-:Y:S01]  /*b170*/  STS.128 [R64+0x6010], R8 ;  /* 0x0060100840007388 */ /* 0x0003e20000000c00 */
[C---:B------:R-:W-:Y:S01]  /*b180*/  FMUL R17, R24.reuse, R17 ;  /* 0x0000001118117220 */ /* 0x040fe20000400000 */
[C---:B------:R-:W-:Y:S01]  /*b190*/  FMUL R18, R24.reuse, R18 ;  /* 0x0000001218127220 */ /* 0x040fe20000400000 */
[----:B------:R-:W-:Y:S01]  /*b1a0*/  FMUL R19, R24, R19 ;  /* 0x0000001318137220 */ /* 0x000fe20000400000 */
[----:B------:R-:W-:Y:S01]  /*b1b0*/  F2FP.TF32.F32.PACK_B R13, R13 ;  /* 0x0000000dff0d723e */ /* 0x000fe200024050ff */
[C---:B------:R-:W-:Y:S01]  /*b1c0*/  FFMA R16, R27.reuse, R33, R16 ;  /* 0x000000211b107223 */ /* 0x040fe20000000010 */
[----:B------:R-:W-:Y:S01]  /*b1d0*/  F2FP.TF32.F32.PACK_B R14, R14 ;  /* 0x0000000eff0e723e */ /* 0x000fe200024050ff */
[C---:B------:R-:W-:Y:S01]  /*b1e0*/  FFMA R17, R27.reuse, R34, R17 ;  /* 0x000000221b117223 */ /* 0x040fe20000000011 */
[----:B------:R-:W-:Y:S01]  /*b1f0*/  F2FP.TF32.F32.PACK_B R15, R15 ;  /* 0x0000000fff0f723e */ /* 0x000fe200024050ff */
[C---:B------:R-:W-:Y:S01]  /*b200*/  FFMA R18, R27.reuse, R35, R18 ;  /* 0x000000231b127223 */ /* 0x040fe20000000012 */
[----:B------:R-:W-:Y:S01]  /*b210*/  FFMA R19, R27, R36, R19 ;  /* 0x000000241b137223 */ /* 0x000fe20000000013 */
[----:B------:R-:W-:Y:S02]  /*b220*/  F2FP.TF32.F32.PACK_B R16, R16 ;  /* 0x00000010ff10723e */ /* 0x000fe400024050ff */
[----:B------:R1:W-:Y:S01]  /*b230*/  STS.128 [R63+0x6020], R12 ;  /* 0x0060200c3f007388 */ /* 0x0003e20000000c00 */
[----:B------:R-:W-:Y:S02]  /*b240*/  F2FP.TF32.F32.PACK_B R17, R17 ;  /* 0x00000011ff11723e */ /* 0x000fe400024050ff */
        /* <DEDUP_REMOVED lines=20> */
.L_x_169:
[----:B------:R-:W-:Y:S05]  /*b390*/  BSYNC.RECONVERGENT B0 ;  /* 0x0000000000007941 */ /* 0x000fea0003800200 */
.L_x_168:
[----:B------:R-:W-:Y:S01]  /*b3a0*/  BAR.SYNC.DEFER_BLOCKING 0x1, 0x80 ;  /* 0x0042000000007b1d */ /* 0x000fe20000010000 */
[----:B------:R-:W-:Y:S01]  /*b3b0*/  UISETP.NE.AND UP0, UPT, UR53, -0x8, UPT ;  /* 0xfffffff83500788c */ /* 0x000fe2000bf05270 */
[----:B------:R-:W-:Y:S08]  /*b3c0*/  IADD3 R22, PT, PT, R22, 0x1, RZ ;  /* 0x0000000116167810 */ /* 0x000ff00007ffe0ff */
[----:B------:R-:W-:Y:S05]  /*b3d0*/  BRA.U !UP0, `(.L_x_170) ;  /* 0x0000000108287547 */ /* 0x000fea000b800000 */
[----:B------:R-:W-:Y:S01]  /*b3e0*/  ISETP.NE.AND P0, PT, R72, RZ, PT ;  /* 0x000000ff4800720c */ /* 0x000fe20003f05270 */
[----:B------:R-:W-:Y:S01]  /*b3f0*/  IMAD.U32 R2, RZ, RZ, UR47 ;  /* 0x0000002fff027e24 */ /* 0x000fe2000f8e00ff */
[----:B------:R-:W-:Y:S01]  /*b400*/  UIADD3 UR4, UPT, UPT, UR47, 0x1, URZ ;  /* 0x000000012f047890 */ /* 0x000fe2000fffe0ff */
[----:B------:R-:W-:Y:S03]  /*b410*/  IMAD.U32 R0, RZ, RZ, UR52 ;  /* 0x00000034ff007e24 */ /* 0x000fe6000f8e00ff */
[----:B------:R-:W-:Y:S04]  /*b420*/  UISETP.NE.AND UP0, UPT, UR4, 0x4, UPT ;  /* 0x000000040400788c */ /* 0x000fe8000bf05270 */
[----:B------:R-:W-:Y:S03]  /*b430*/  USEL UR47, UR4, URZ, UP0 ;  /* 0x000000ff042f7287 */ /* 0x000fe60008000000 */
[----:B------:R-:W-:Y:S05]  /*b440*/  @P0 LEA R2, R2, UR43, 0x3 ;  /* 0x0000002b02020c11 */ /* 0x000fea000f8e18ff */
[----:B------:R-:W-:Y:S05]  /*b450*/  @P0 VIADD R2, R2, 0x80 ;  /* 0x0000008002020836 */ /* 0x000fea0000000000 */
[----:B------:R-:W-:Y:S04]  /*b460*/  @P0 PRMT R0, R0, 0x654, R2 ;  /* 0x0000065400000816 */ /* 0x000fe80000000002 */
[----:B------:R2:W-:Y:S03]  /*b470*/  @P0 SYNCS.ARRIVE.TRANS64.RED.A1T0 RZ, [R0+URZ], RZ ;  /* 0x000000ff00ff09a7 */ /* 0x0005e600081004ff */
.L_x_170:
[----:B------:R-:W-:Y:S01]  /*b480*/  R2UR UR6, R71 ;  /* 0x00000000470672ca */ /* 0x000fe200000e0000 */
[----:B------:R-:W-:Y:S01]  /*b490*/  UIADD3 UR53, UPT, UPT, UR53, 0x8, URZ ;  /* 0x0000000835357890 */ /* 0x000fe2000fffe0ff */
[----:B------:R-:W-:Y:S02]  /*b4a0*/  R2UR UR5, R54 ;  /* 0x00000000360572ca */ /* 0x000fe400000e0000 */
[----:B------:R-:W-:Y:S02]  /*b4b0*/  R2UR UR4, R55 ;  /* 0x00000000370472ca */ /* 0x000fe400000e0000 */
[----:B------:R-:W-:Y:S02]  /*b4c0*/  R2UR UR36, R70 ;  /* 0x00000000462472ca */ /* 0x000fe400000e0000 */
[----:B------:R-:W-:Y:S02]  /*b4d0*/  ISETP.NE.AND P0, PT, R59, 0x2, PT ;  /* 0x000000023b00780c */ /* 0x000fe40003f05270 */
[----:B------:R-:W-:Y:S02]  /*b4e0*/  ISETP.NE.AND P1, PT, R22, 0x4, PT ;  /* 0x000000041600780c */ /* 0x000fe40003f25270 */
[----:B------:R-:W-:Y:S01]  /*b4f0*/  SEL R2, RZ, 0x1, P0 ;  /* 0x00000001ff027807 */ /* 0x000fe20000000000 */
[----:B------:R-:W-:Y:S01]  /*b500*/  UISETP.NE.AND UP0, UPT, UR6, URZ, UPT ;  /* 0x000000ff0600728c */ /* 0x000fe2000bf05270 */
[----:B--2---:R-:W-:Y:S01]  /*b510*/  SEL R0, RZ, 0x1, P1 ;  /* 0x00000001ff007807 */ /* 0x004fe20000800000 */
[----:B------:R-:W-:Y:S01]  /*b520*/  UIADD3 UR20, UPT, UPT, UR37, UR5, URZ ;  /* 0x0000000525147290 */ /* 0x000fe2000fffe0ff */
[----:B------:R-:W-:Y:S01]  /*b530*/  LOP3.LUT R61, R61, R2, RZ, 0x3c, !PT ;  /* 0x000000023d3d7212 */ /* 0x000fe200078e3cff */
[----:B------:R-:W-:Y:S01]  /*b540*/  UIADD3 UR16, UPT, UPT, UR38, UR4, URZ ;  /* 0x0000000426107290 */ /* 0x000fe2000fffe0ff */
[----:B------:R-:W-:Y:S02]  /*b550*/  LOP3.LUT R62, R62, R0, RZ, 0x3c, !PT ;  /* 0x000000003e3e7212 */ /* 0x000fe400078e3cff */
[----:B------:R-:W-:Y:S02]  /*b560*/  SEL R59, R59, RZ, P0 ;  /* 0x000000ff3b3b7207 */ /* 0x000fe40000000000 */
[----:B------:R-:W-:Y:S01]  /*b570*/  SEL R22, R22, RZ, P1 ;  /* 0x000000ff16167207 */ /* 0x000fe20000800000 */
[----:B------:R-:W-:Y:S06]  /*b580*/  BRA.U UP0, `(.L_x_171) ;  /* 0xffffffa500307547 */ /* 0x000fec000b83ffff */
[----:B------:R-:W-:-:S13]  /*b590*/  R2UR UR4, R56 ;  /* 0x00000000380472ca */ /* 0x000fda00000e0000 */
[----:B------:R-:W-:-:S09]  /*b5a0*/  UISETP.NE.AND UP0, UPT, UR4, URZ, UPT ;  /* 0x000000ff0400728c */ /* 0x000fd2000bf05270 */
[----:B------:R-:W-:Y:S05]  /*b5b0*/  BRA.U !UP0, `(.L_x_172) ;  /* 0x0000000108487547 */ /* 0x000fea000b800000 */
[----:B------:R-:W2:Y:S02]  /*b5c0*/  LDCU.64 UR4, c[0x0][0x890] ;  /* 0x00011200ff0477ac */ /* 0x000ea40008000a00 */
[----:B--2---:R-:W-:-:S04]  /*b5d0*/  UISETP.NE.U32.AND UP0, UPT, UR4, URZ, UPT ;  /* 0x000000ff0400728c */ /* 0x004fc8000bf05070 */
[----:B------:R-:W-:-:S09]  /*b5e0*/  UISETP.NE.AND.EX UP0, UPT, UR5, URZ, UPT, UP0 ;  /* 0x000000ff0500728c */ /* 0x000fd2000bf05300 */
[----:B------:R-:W-:Y:S05]  /*b5f0*/  BRA.U UP0, `(.L_x_173) ;  /* 0x00000001000c7547 */ /* 0x000fea000b800000 */
[----:B------:R-:W-:-:S13]  /*b600*/  FSETP.NEU.AND P0, PT, R27, RZ, PT ;  /* 0x000000ff1b00720b */ /* 0x000fda0003f0d000 */
[----:B------:R-:W-:Y:S05]  /*b610*/  @!P0 EXIT ;  /* 0x000000000000894d */ /* 0x000fea0003800000 */
[----:B------:R-:W-:Y:S05]  /*b620*/  BRA `(.L_x_172) ;  /* 0x00000000002c7947 */ /* 0x000fea0003800000 */
.L_x_173:
[----:B------:R-:W-:Y:S01]  /*b630*/  ISETP.NE.AND P0, PT, R58, RZ, PT ;  /* 0x000000ff3a00720c */ /* 0x000fe20003f05270 */
[----:B------:R-:W-:-:S12]  /*b640*/  BSSY.RECONVERGENT B0, `(.L_x_172) ;  /* 0x0000009000007945 */ /* 0x000fd80003800200 */
[----:B------:R-:W-:Y:S05]  /*b650*/  @P0 BRA `(.L_x_174) ;  /* 0x0000000000140947 */ /* 0x000fea0003800000 */
[----:B------:R-:W2:Y:S02]  /*b660*/  LDCU.64 UR4, c[0x0][0x888] ;  /* 0x00011100ff0477ac */ /* 0x000ea40008000a00 */
[----:B--2---:R-:W-:-:S04]  /*b670*/  ISETP.NE.U32.AND P0, PT, RZ, UR4, PT ;  /* 0x00000004ff007c0c */ /* 0x004fc8000bf05070 */
[----:B------:R-:W-:-:S13]  /*b680*/  ISETP.NE.AND.EX P0, PT, RZ, UR5, PT, P0 ;  /* 0x00000005ff007c0c */ /* 0x000fda000bf05300 */
[----:B------:R-:W-:Y:S05]  /*b690*/  @!P0 EXIT ;  /* 0x000000000000894d */ /* 0x000fea0003800000 */
[----:B------:R-:W-:Y:S05]  /*b6a0*/  BRA `(.L_x_175) ;  /* 0x0000000000087947 */ /* 0x000fea0003800000 */
.L_x_174:
[----:B------:R-:W-:-:S13]  /*b6b0*/  FSETP.NEU.AND P0, PT, R27, RZ, PT ;  /* 0x000000ff1b00720b */ /* 0x000fda0003f0d000 */
[----:B------:R-:W-:Y:S05]  /*b6c0*/  @!P0 EXIT ;  /* 0x000000000000894d */ /* 0x000fea0003800000 */
.L_x_175:
[----:B------:R-:W-:Y:S05]  /*b6d0*/  BSYNC.RECONVERGENT B0 ;  /* 0x0000000000007941 */ /* 0x000fea0003800200 */
.L_x_172:
[----:B------:R-:W-:Y:S01]  /*b6e0*/  ULEA UR4, UR47, UR43, 0x3 ;  /* 0x0000002b2f047291 */ /* 0x000fe2000f8e18ff */
[----:B------:R-:W-:-:S04]  /*b6f0*/  DEPBAR.LE SB0, 0x0 ;  /* 0x000080000000791a */ /* 0x000fc80000000000 */
[----:B------:R-:W-:-:S04]  /*b700*/  UIADD3 UR4, UPT, UPT, UR4, 0x80, URZ ;  /* 0x0000008004047890 */ /* 0x000fc8000fffe0ff */
[----:B------:R-:W-:-:S09]  /*b710*/  UPRMT UR4, UR52, 0x654, UR4 ;  /* 0x0000065434047896 */ /* 0x000fd20008000004 */
[----:B------:R-:W-:Y:S01]  /*b720*/  SYNCS.ARRIVE.TRANS64.RED.A1T0 RZ, [UR4], RZ ;  /* 0x000000ffffff79a7 */ /* 0x000fe20008100404 */
[----:B------:R-:W-:Y:S05]  /*b730*/  EXIT ;  /* 0x000000000000794d */ /* 0x000fea0003800000 */
.L_x_24:
[----:B--2---:R2:W3:Y:S02]  /*b740*/  SYNCS.PHASECHK.TRANS64.TRYWAIT P0, [R0+URZ+0x120], R2 ;  /* 0x00012002000075a7 */ /* 0x0044e400080011ff */
[----:B---3--:R-:W-:Y:S05]  /*b750*/  @!P0 NANOSLEEP.SYNCS 0x989680 ;  /* 0x009896800000895d */ /* 0x008fea0003900000 */
[----:B------:R-:W3:Y:S02]  /*b760*/  @!P0 SYNCS.PHASECHK.TRANS64 P0, [R0+URZ+0x120], R2 ;  /* 0x00012002000085a7 */ /* 0x000ee400080010ff */
[----:B---3--:R-:W-:Y:S05]  /*b770*/  @!P0 BRA `(.L_x_24) ;  /* 0xfffffffc00f08947 */ /* 0x008fea000383ffff */
[----:B------:R-:W-:Y:S05]  /*b780*/  BRA `(.L_x_176) ;  /* 0xffffff6000b47947 */ /* 0x000fea000383ffff */
.L_x_27:
[----:B-1----:R-:W-:-:S07]  /*b790*/  MOV R0, UR33 ;  /* 0x0000002100007c02 */ /* 0x002fce0008000f00 */
.L_x_177:
[----:B-1----:R1:W2:Y:S02]  /*b7a0*/  SYNCS.PHASECHK.TRANS64.TRYWAIT P0, [R0+URZ+0x30], R3 ;  /* 0x00003003000075a7 */ /* 0x0022a400080011ff */
[----:B--2---:R-:W-:Y:S05]  /*b7b0*/  @!P0 NANOSLEEP.SYNCS 0x989680 ;  /* 0x009896800000895d */ /* 0x004fea0003900000 */
[----:B------:R-:W2:Y:S02]  /*b7c0*/  @!P0 SYNCS.PHASECHK.TRANS64 P0, [R0+URZ+0x30], R3 ;  /* 0x00003003000085a7 */ /* 0x000ea400080010ff */
[----:B--2---:R-:W-:Y:S05]  /*b7d0*/  @!P0 BRA `(.L_x_177) ;  /* 0xfffffffc00f08947 */ /* 0x004fea000383ffff */
[----:B------:R-:W-:Y:S05]  /*b7e0*/  BRA `(.L_x_26) ;  /* 0xffffff6000fc7947 */ /* 0x000fea000383ffff */
.L_x_34:
[----:B-1----:R-:W-:-:S07]  /*b7f0*/  MOV R0, UR17 ;  /* 0x0000001100007c02 */ /* 0x002fce0008000f00 */
.L_x_178:
[----:B-1----:R1:W2:Y:S02]  /*b800*/  SYNCS.PHASECHK.TRANS64.TRYWAIT P0, [R0+URZ+0x30], R3 ;  /* 0x00003003000075a7 */ /* 0x0022a400080011ff */
[----:B--2---:R-:W-:Y:S05]  /*b810*/  @!P0 NANOSLEEP.SYNCS 0x989680 ;  /* 0x009896800000895d */ /* 0x004fea0003900000 */
[----:B------:R-:W2:Y:S02]  /*b820*/  @!P0 SYNCS.PHASECHK.TRANS64 P0, [R0+URZ+0x30], R3 ;  /* 0x00003003000085a7 */ /* 0x000ea400080010ff */
[----:B--2---:R-:W-:Y:S05]  /*b830*/  @!P0 BRA `(.L_x_178) ;  /* 0xfffffffc00f08947 */ /* 0x004fea000383ffff */
[----:B------:R-:W-:Y:S05]  /*b840*/  BRA `(.L_x_33) ;  /* 0xffffff6400b87947 */ /* 0x000fea000383ffff */
.L_x_39:
[----:B-1----:R1:W2:Y:S02]  /*b850*/  SYNCS.PHASECHK.TRANS64.TRYWAIT P0, [R3+URZ+0xb0], R0 ;  /* 0x0000b000030075a7 */ /* 0x0022a400080011ff */
[----:B--2---:R-:W-:Y:S05]  /*b860*/  @!P0 NANOSLEEP.SYNCS 0x989680 ;  /* 0x009896800000895d */ /* 0x004fea0003900000 */
[----:B------:R-:W2:Y:S02]  /*b870*/  @!P0 SYNCS.PHASECHK.TRANS64 P0, [R3+URZ+0xb0], R0 ;  /* 0x0000b000030085a7 */ /* 0x000ea400080010ff */
[----:B--2---:R-:W-:Y:S05]  /*b880*/  @!P0 BRA `(.L_x_39) ;  /* 0xfffffffc00f08947 */ /* 0x004fea000383ffff */
[----:B------:R-:W-:Y:S05]  /*b890*/  BRA `(.L_x_179) ;  /* 0xffffff68005c7947 */ /* 0x000fea000383ffff */
.L_x_43:
[----:B------:R-:W-:-:S07]  /*b8a0*/  MOV R0, UR4 ;  /* 0x0000000400007c02 */ /* 0x000fce0008000f00 */
.L_x_180:
[----:B-1----:R1:W2:Y:S02]  /*b8b0*/  SYNCS.PHASECHK.TRANS64.TRYWAIT P0, [R0+URZ], R2 ;  /* 0x00000002000075a7 */ /* 0x0022a400080011ff */
[----:B--2---:R-:W-:Y:S05]  /*b8c0*/  @!P0 NANOSLEEP.SYNCS 0x989680 ;  /* 0x009896800000895d */ /* 0x004fea0003900000 */
[----:B------:R-:W2:Y:S02]  /*b8d0*/  @!P0 SYNCS.PHASECHK.TRANS64 P0, [R0+URZ], R2 ;  /* 0x00000002000085a7 */ /* 0x000ea400080010ff */
[----:B--2---:R-:W-:Y:S05]  /*b8e0*/  @!P0 BRA `(.L_x_180) ;  /* 0xfffffffc00f08947 */ /* 0x004fea000383ffff */
[----:B------:R-:W-:Y:S05]  /*b8f0*/  BRA `(.L_x_181) ;  /* 0xffffff7000087947 */ /* 0x000fea000383ffff */
.L_x_44:
[----:B------:R-:W-:-:S07]  /*b900*/  MOV R0, UR5 ;  /* 0x0000000500007c02 */ /* 0x000fce0008000f00 */
.L_x_182:
[----:B-1----:R1:W2:Y:S02]  /*b910*/  SYNCS.PHASECHK.TRANS64.TRYWAIT P0, [R0+URZ], R3 ;  /* 0x00000003000075a7 */ /* 0x0022a400080011ff */
[----:B--2---:R-:W-:Y:S05]  /*b920*/  @!P0 NANOSLEEP.SYNCS 0x989680 ;  /* 0x009896800000895d */ /* 0x004fea0003900000 */
[----:B------:R-:W2:Y:S02]  /*b930*/  @!P0 SYNCS.PHASECHK.TRANS64 P0, [R0+URZ], R3 ;  /* 0x00000003000085a7 */ /* 0x000ea400080010ff */
[----:B--2---:R-:W-:Y:S05]  /*b940*/  @!P0 BRA `(.L_x_182) ;  /* 0xfffffffc00f08947 */ /* 0x004fea000383ffff */
[----:B------:R-:W-:Y:S05]  /*b950*/  BRA `(.L_x_183) ;  /* 0xffffff7000147947 */ /* 0x000fea000383ffff */
.L_x_45:
[----:B------:R-:W-:-:S07]  /*b960*/  MOV R0, UR5 ;  /* 0x0000000500007c02 */ /* 0x000fce0008000f00 */
.L_x_184:
[----:B-1----:R1:W2:Y:S02]  /*b970*/  SYNCS.PHASECHK.TRANS64.TRYWAIT P0, [R0+URZ], R3 ;  /* 0x00000003000075a7 */ /* 0x0022a400080011ff */
[----:B--2---:R-:W-:Y:S05]  /*b980*/  @!P0 NANOSLEEP.SYNCS 0x989680 ;  /* 0x009896800000895d */ /* 0x004fea0003900000 */
[----:B------:R-:W2:Y:S02]  /*b990*/  @!P0 SYNCS.PHASECHK.TRANS64 P0, [R0+URZ], R3 ;  /* 0x00000003000085a7 */ /* 0x000ea400080010ff */
[----:B--2---:R-:W-:Y:S05]  /*b9a0*/  @!P0 BRA `(.L_x_184) ;  /* 0xfffffffc00f08947 */ /* 0x004fea000383ffff */
[----:B------:R-:W-:Y:S05]  /*b9b0*/  BRA `(.L_x_185) ;  /* 0xffffff7000207947 */ /* 0x000fea000383ffff */
.L_x_46:
[----:B------:R-:W-:-:S07]  /*b9c0*/  MOV R0, UR5 ;  /* 0x0000000500007c02 */ /* 0x000fce0008000f00 */
.L_x_186:
[----:B-1----:R1:W2:Y:S02]  /*b9d0*/  SYNCS.PHASECHK.TRANS64.TRYWAIT P0, [R0+URZ], R3 ;  /* 0x00000003000075a7 */ /* 0x0022a400080011ff */
[----:B--2---:R-:W-:Y:S05]  /*b9e0*/  @!P0 NANOSLEEP.SYNCS 0x989680 ;  /* 0x009896800000895d */ /* 0x004fea0003900000 */
[----:B------:R-:W2:Y:S02]  /*b9f0*/  @!P0 SYNCS.PHASECHK.TRANS64 P0, [R0+URZ], R3 ;  /* 0x00000003000085a7 */ /* 0x000ea400080010ff */
[----:B--2---:R-:W-:Y:S05]  /*ba00*/  @!P0 BRA `(.L_x_186) ;  /* 0xfffffffc00f08947 */ /* 0x004fea000383ffff */
[----:B------:R-:W-:Y:S05]  /*ba10*/  BRA `(.L_x_187) ;  /* 0xffffff70002c7947 */ /* 0x000fea000383ffff */
.L_x_47:
[----:B------:R-:W-:-:S07]  /*ba20*/  MOV R0, UR5 ;  /* 0x0000000500007c02 */ /* 0x000fce0008000f00 */
.L_x_188:
[----:B-1----:R1:W2:Y:S02]  /*ba30*/  SYNCS.PHASECHK.TRANS64.TRYWAIT P0, [R0+URZ], R3 ;  /* 0x00000003000075a7 */ /* 0x0022a400080011ff */
[----:B--2---:R-:W-:Y:S05]  /*ba40*/  @!P0 NANOSLEEP.SYNCS 0x989680 ;  /* 0x009896800000895d */ /* 0x004fea0003900000 */
[----:B------:R-:W2:Y:S02]  /*ba50*/  @!P0 SYNCS.PHASECHK.TRANS64 P0, [R0+URZ], R3 ;  /* 0x00000003000085a7 */ /* 0x000ea400080010ff */
[----:B--2---:R-:W-:Y:S05]  /*ba60*/  @!P0 BRA `(.L_x_188) ;  /* 0xfffffffc00f08947 */ /* 0x004fea000383ffff */
[----:B------:R-:W-:Y:S05]  /*ba70*/  BRA `(.L_x_189) ;  /* 0xffffff7000387947 */ /* 0x000fea000383ffff */
.L_x_50:
[----:B-1----:R1:W2:Y:S02]  /*ba80*/  SYNCS.PHASECHK.TRANS64.TRYWAIT P0, [R2+URZ+0x110], R4 ;  /* 0x00011004020075a7 */ /* 0x0022a400080011ff */
[----:B--2---:R-:W-:Y:S05]  /*ba90*/  @!P0 NANOSLEEP.SYNCS 0x989680 ;  /* 0x009896800000895d */ /* 0x004fea0003900000 */
[----:B------:R-:W2:Y:S02]  /*baa0*/  @!P0 SYNCS.PHASECHK.TRANS64 P0, [R2+URZ+0x110], R4 ;  /* 0x00011004020085a7 */ /* 0x000ea400080010ff */
[----:B--2---:R-:W-:Y:S05]  /*bab0*/  @!P0 BRA `(.L_x_50) ;  /* 0xfffffffc00f08947 */ /* 0x004fea000383ffff */
[----:B------:R-:W-:Y:S05]  /*bac0*/  BRA `(.L_x_190) ;  /* 0xffffff7000947947 */ /* 0x000fea000383ffff */
.L_x_51:
[----:B------:R-:W-:-:S07]  /*bad0*/  MOV R2, UR4 ;  /* 0x0000000400027c02 */ /* 0x000fce0008000f00 */
.L_x_191:
[----:B-1----:R1:W2:Y:S02]  /*bae0*/  SYNCS.PHASECHK.TRANS64.TRYWAIT P0, [R2+URZ+0xc0], R5 ;  /* 0x0000c005020075a7 */ /* 0x0022a400080011ff */
[----:B--2---:R-:W-:Y:S05]  /*baf0*/  @!P0 NANOSLEEP.SYNCS 0x989680 ;  /* 0x009896800000895d */ /* 0x004fea0003900000 */
[----:B------:R-:W2:Y:S02]  /*bb00*/  @!P0 SYNCS.PHASECHK.TRANS64 P0, [R2+URZ+0xc0], R5 ;  /* 0x0000c005020085a7 */ /* 0x000ea400080010ff */
[----:B--2---:R-:W-:Y:S05]  /*bb10*/  @!P0 BRA `(.L_x_191) ;  /* 0xfffffffc00f08947 */ /* 0x004fea000383ffff */
[----:B------:R-:W-:Y:S05]  /*bb20*/  BRA `(.L_x_192) ;  /* 0xffffff7000a47947 */ /* 0x000fea000383ffff */
.L_x_52:
[----:B-1----:R1:W2:Y:S02]  /*bb30*/  SYNCS.PHASECHK.TRANS64.TRYWAIT P1, [R2+URZ+0xb0], R4 ;  /* 0x0000b004020075a7 */ /* 0x0022a400080211ff */
[----:B--2---:R-:W-:Y:S05]  /*bb40*/  @!P1 NANOSLEEP.SYNCS 0x989680 ;  /* 0x009896800000995d */ /* 0x004fea0003900000 */
[----:B------:R-:W2:Y:S02]  /*bb50*/  @!P1 SYNCS.PHASECHK.TRANS64 P1, [R2+URZ+0xb0], R4 ;  /* 0x0000b004020095a7 */ /* 0x000ea400080210ff */
[----:B--2---:R-:W-:Y:S05]  /*bb60*/  @!P1 BRA `(.L_x_52) ;  /* 0xfffffffc00f09947 */ /* 0x004fea000383ffff */
[----:B------:R-:W-:Y:S05]  /*bb70*/  BRA `(.L_x_193) ;  /* 0xffffff7000d47947 */ /* 0x000fea000383ffff */
.L_x_55:
[----:B------:R-:W-:-:S07]  /*bb80*/  MOV R0, UR4 ;  /* 0x0000000400007c02 */ /* 0x000fce0008000f00 */
.L_x_194:
[----:B-1----:R1:W2:Y:S02]  /*bb90*/  SYNCS.PHASECHK.TRANS64.TRYWAIT P0, [R0+URZ+0xc0], R2 ;  /* 0x0000c002000075a7 */ /* 0x0022a400080011ff */
[----:B--2---:R-:W-:Y:S05]  /*bba0*/  @!P0 NANOSLEEP.SYNCS 0x989680 ;  /* 0x009896800000895d */ /* 0x004fea0003900000 */
[----:B------:R-:W2:Y:S02]  /*bbb0*/  @!P0 SYNCS.PHASECHK.TRANS64 P0, [R0+URZ+0xc0], R2 ;  /* 0x0000c002000085a7 */ /* 0x000ea400080010ff */
[----:B--2---:R-:W-:Y:S05]  /*bbc0*/  @!P0 BRA `(.L_x_194) ;  /* 0xfffffffc00f08947 */ /* 0x004fea000383ffff */
[----:B------:R-:W-:Y:S05]  /*bbd0*/  BRA `(.L_x_54) ;  /* 0xffffff7400287947 */ /* 0x000fea000383ffff */
.L_x_62:
[----:B-1----:R1:W2:Y:S02]  /*bbe0*/  SYNCS.PHASECHK.TRANS64.TRYWAIT P1, [R0+URZ+0xb0], R2 ;  /* 0x0000b002000075a7 */ /* 0x0022a400080211ff */
[----:B--2---:R-:W-:Y:S05]  /*bbf0*/  @!P1 NANOSLEEP.SYNCS 0x989680 ;  /* 0x009896800000995d */ /* 0x004fea0003900000 */
[----:B------:R-:W2:Y:S02]  /*bc00*/  @!P1 SYNCS.PHASECHK.TRANS64 P1, [R0+URZ+0xb0], R2 ;  /* 0x0000b002000095a7 */ /* 0x000ea400080210ff */
[----:B--2---:R-:W-:Y:S05]  /*bc10*/  @!P1 BRA `(.L_x_62) ;  /* 0xfffffffc00f09947 */ /* 0x004fea000383ffff */
[----:B------:R-:W-:Y:S05]  /*bc20*/  BRA `(.L_x_195) ;  /* 0xffffff78009c7947 */ /* 0x000fea000383ffff */
.L_x_63:
[----:B------:R-:W-:-:S07]  /*bc30*/  MOV R2, UR30 ;  /* 0x0000001e00027c02 */ /* 0x000fce0008000f00 */
.L_x_196:
[----:B-1----:R1:W2:Y:S02]  /*bc40*/  SYNCS.PHASECHK.TRANS64.TRYWAIT P0, [R2+URZ+0xf0], R0 ;  /* 0x0000f000020075a7 */ /* 0x0022a400080011ff */
[----:B--2---:R-:W-:Y:S05]  /*bc50*/  @!P0 NANOSLEEP.SYNCS 0x989680 ;  /* 0x009896800000895d */ /* 0x004fea0003900000 */
[----:B------:R-:W2:Y:S02]  /*bc60*/  @!P0 SYNCS.PHASECHK.TRANS64 P0, [R2+URZ+0xf0], R0 ;  /* 0x0000f000020085a7 */ /* 0x000ea400080010ff */
[----:B--2---:R-:W-:Y:S05]  /*bc70*/  @!P0 BRA `(.L_x_196) ;  /* 0xfffffffc00f08947 */ /* 0x004fea000383ffff */
[----:B------:R-:W-:Y:S05]  /*bc80*/  BRA `(.L_x_197) ;  /* 0xffffff7800d47947 */ /* 0x000fea000383ffff */
.L_x_66:
[----:B------:R-:W-:Y:S07]  /*bc90*/  MOV R0, UR5 ;  /* 0x0000000500007c02 */ /* 0x000fee0008000f00 */
.L_x_198:
[----:B-1----:R1:W2:Y:S02]  /*bca0*/  SYNCS.PHASECHK.TRANS64.TRYWAIT P0, [R0+URZ], R2 ;  /* 0x00000002000075a7 */ /* 0x0022a400080011ff */
[----:B--2---:R-:W-:Y:S05]  /*bcb0*/  @!P0 NANOSLEEP.SYNCS 0x989680 ;  /* 0x009896800000895d */ /* 0x004fea0003900000 */
[----:B------:R-:W2:Y:S02]  /*bcc0*/  @!P0 SYNCS.PHASECHK.TRANS64 P0, [R0+URZ], R2 ;  /* 0x00000002000085a7 */ /* 0x000ea400080010ff */
[----:B--2---:R-:W-:Y:S05]  /*bcd0*/  @!P0 BRA `(.L_x_198) ;  /* 0xfffffffc00f08947 */ /* 0x004fea000383ffff */
[----:B------:R-:W-:Y:S05]  /*bce0*/  BRA `(.L_x_65) ;  /* 0xffffff7800f07947 */ /* 0x000fea000383ffff */
.L_x_69:
[----:B------:R-:W-:-:S07]  /*bcf0*/  MOV R0, UR4 ;  /* 0x0000000400007c02 */ /* 0x000fce0008000f00 */
.L_x_199:
[----:B--2---:R2:W4:Y:S02]  /*bd00*/  SYNCS.PHASECHK.TRANS64.TRYWAIT P0, [R0+URZ], R2 ;  /* 0x00000002000075a7 */ /* 0x00452400080011ff */
[----:B----4-:R-:W-:Y:S05]  /*bd10*/  @!P0 NANOSLEEP.SYNCS 0x989680 ;  /* 0x009896800000895d */ /* 0x010fea0003900000 */
[----:B------:R-:W4:Y:S02]  /*bd20*/  @!P0 SYNCS.PHASECHK.TRANS64 P0, [R0+URZ], R2 ;  /* 0x00000002000085a7 */ /* 0x000f2400080010ff */
[----:B----4-:R-:W-:Y:S05]  /*bd30*/  @!P0 BRA `(.L_x_199) ;  /* 0xfffffffc00f08947 */ /* 0x010fea000383ffff */
[----:B------:R-:W-:Y:S05]  /*bd40*/  BRA `(.L_x_200) ;  /* 0xffffff7c00cc7947 */ /* 0x000fea000383ffff */
.L_x_70:
[----:B------:R-:W-:-:S07]  /*bd50*/  MOV R0, UR5 ;  /* 0x0000000500007c02 */ /* 0x000fce0008000f00 */
.L_x_201:
[----:B-1----:R1:W2:Y:S02]  /*bd60*/  SYNCS.PHASECHK.TRANS64.TRYWAIT P0, [R0+URZ], R3 ;  /* 0x00000003000075a7 */ /* 0x0022a400080011ff */
[----:B--2---:R-:W-:Y:S05]  /*bd70*/  @!P0 NANOSLEEP.SYNCS 0x989680 ;  /* 0x009896800000895d */ /* 0x004fea0003900000 */
[----:B------:R-:W2:Y:S02]  /*bd80*/  @!P0 SYNCS.PHASECHK.TRANS64 P0, [R0+URZ], R3 ;  /* 0x00000003000085a7 */ /* 0x000ea400080010ff */
[----:B--2---:R-:W-:Y:S05]  /*bd90*/  @!P0 BRA `(.L_x_201) ;  /* 0xfffffffc00f08947 */ /* 0x004fea000383ffff */
[----:B------:R-:W-:Y:S05]  /*bda0*/  BRA `(.L_x_202) ;  /* 0xffffff7c00d87947 */ /* 0x000fea000383ffff */
.L_x_71:
[----:B------:R-:W-:-:S07]  /*bdb0*/  MOV R0, UR5 ;  /* 0x0000000500007c02 */ /* 0x000fce0008000f00 */
.L_x_203:
[----:B-1----:R1:W2:Y:S02]  /*bdc0*/  SYNCS.PHASECHK.TRANS64.TRYWAIT P0, [R0+URZ], R3 ;  /* 0x00000003000075a7 */ /* 0x0022a400080011ff */
[----:B--2---:R-:W-:Y:S05]  /*bdd0*/  @!P0 NANOSLEEP.SYNCS 0x989680 ;  /* 0x009896800000895d */ /* 0x004fea0003900000 */
[----:B------:R-:W2:Y:S02]  /*bde0*/  @!P0 SYNCS.PHASECHK.TRANS64 P0, [R0+URZ], R3 ;  /* 0x00000003000085a7 */ /* 0x000ea400080010ff */
[----:B--2---:R-:W-:Y:S05]  /*bdf0*/  @!P0 BRA `(.L_x_203) ;  /* 0xfffffffc00f08947 */ /* 0x004fea000383ffff */
[----:B------:R-:W-:Y:S05]  /*be00*/  BRA `(.L_x_204) ;  /* 0xffffff7c00e47947 */ /* 0x000fea000383ffff */
.L_x_72:
[----:B-1----:R-:W-:-:S07]  /*be10*/  MOV R0, UR4 ;  /* 0x0000000400007c02 */ /* 0x002fce0008000f00 */
.L_x_205:
[----:B-1----:R1:W2:Y:S02]  /*be20*/  SYNCS.PHASECHK.TRANS64.TRYWAIT P0, [R0+URZ], R2 ;  /* 0x00000002000075a7 */ /* 0x0022a400080011ff */
[----:B--2---:R-:W-:Y:S05]  /*be30*/  @!P0 NANOSLEEP.SYNCS 0x989680 ;  /* 0x009896800000895d */ /* 0x004fea0003900000 */
[----:B------:R-:W2:Y:S02]  /*be40*/  @!P0 SYNCS.PHASECHK.TRANS64 P0, [R0+URZ], R2 ;  /* 0x00000002000085a7 */ /* 0x000ea400080010ff */
[----:B--2---:R-:W-:Y:S05]  /*be50*/  @!P0 BRA `(.L_x_205) ;  /* 0xfffffffc00f08947 */ /* 0x004fea000383ffff */
[----:B------:R-:W-:Y:S05]  /*be60*/  BRA `(.L_x_206) ;  /* 0xffffff7c00f07947 */ /* 0x000fea000383ffff */
.L_x_77:
[----:B--2---:R2:W3:Y:S02]  /*be70*/  SYNCS.PHASECHK.TRANS64.TRYWAIT P0, [R12+URZ+0xb0], R0 ;  /* 0x0000b0000c0075a7 */ /* 0x0044e400080011ff */
[----:B---3--:R-:W-:Y:S05]  /*be80*/  @!P0 NANOSLEEP.SYNCS 0x989680 ;  /* 0x009896800000895d */ /* 0x008fea0003900000 */
[----:B------:R-:W3:Y:S02]  /*be90*/  @!P0 SYNCS.PHASECHK.TRANS64 P0, [R12+URZ+0xb0], R0 ;  /* 0x0000b0000c0085a7 */ /* 0x000ee400080010ff */
[----:B---3--:R-:W-:Y:S05]  /*bea0*/  @!P0 BRA `(.L_x_77) ;  /* 0xfffffffc00f08947 */ /* 0x008fea000383ffff */
[----:B------:R-:W-:Y:S05]  /*beb0*/  BRA `(.L_x_207) ;  /* 0xffffff8400087947 */ /* 0x000fea000383ffff */
.L_x_80:
[----:B-1----:R-:W-:Y:S07]  /*bec0*/  MOV R0, UR21 ;  /* 0x0000001500007c02 */ /* 0x002fee0008000f00 */
.L_x_208:
[----:B-1----:R1:W2:Y:S02]  /*bed0*/  SYNCS.PHASECHK.TRANS64.TRYWAIT P2, [R0+URZ+0xa8], R6 ;  /* 0x0000a806000075a7 */ /* 0x0022a400080411ff */
[----:B--2---:R-:W-:Y:S05]  /*bee0*/  @!P2 NANOSLEEP.SYNCS 0x989680 ;  /* 0x009896800000a95d */ /* 0x004fea0003900000 */
[----:B------:R-:W2:Y:S02]  /*bef0*/  @!P2 SYNCS.PHASECHK.TRANS64 P2, [R0+URZ+0xa8], R6 ;  /* 0x0000a8060000a5a7 */ /* 0x000ea400080410ff */
[----:B--2---:R-:W-:Y:S05]  /*bf00*/  @!P2 BRA `(.L_x_208) ;  /* 0xfffffffc00f0a947 */ /* 0x004fea000383ffff */
[----:B------:R-:W-:Y:S05]  /*bf10*/  BRA `(.L_x_79) ;  /* 0xffffff8800747947 */ /* 0x000fea000383ffff */
.L_x_83:
[----:B------:R-:W-:Y:S07]  /*bf20*/  MOV R0, UR21 ;  /* 0x0000001500007c02 */ /* 0x000fee0008000f00 */
.L_x_209:
[----:B-1----:R1:W2:Y:S02]  /*bf30*/  SYNCS.PHASECHK.TRANS64.TRYWAIT P0, [R0+URZ+0x80], R10 ;  /* 0x0000800a000075a7 */ /* 0x0022a400080011ff */
[----:B--2---:R-:W-:Y:S05]  /*bf40*/  @!P0 NANOSLEEP.SYNCS 0x989680 ;  /* 0x009896800000895d */ /* 0x004fea0003900000 */
[----:B------:R-:W2:Y:S02]  /*bf50*/  @!P0 SYNCS.PHASECHK.TRANS64 P0, [R0+URZ+0x80], R10 ;  /* 0x0000800a000085a7 */ /* 0x000ea400080010ff */
[----:B--2---:R-:W-:Y:S05]  /*bf60*/  @!P0 BRA `(.L_x_209) ;  /* 0xfffffffc00f08947 */ /* 0x004fea000383ffff */
[----:B------:R-:W-:Y:S05]  /*bf70*/  BRA `(.L_x_210) ;  /* 0xffffff8800d07947 */ /* 0x000fea000383ffff */
.L_x_84:
[----:B------:R-:W-:Y:S07]  /*bf80*/  MOV R0, UR21 ;  /* 0x0000001500007c02 */ /* 0x000fee0008000f00 */
.L_x_211:
[----:B-1----:R1:W2:Y:S02]  /*bf90*/  SYNCS.PHASECHK.TRANS64.TRYWAIT P0, [R0+URZ+0x88], R10 ;  /* 0x0000880a000075a7 */ /* 0x0022a400080011ff */
[----:B--2---:R-:W-:Y:S05]  /*bfa0*/  @!P0 NANOSLEEP.SYNCS 0x989680 ;  /* 0x009896800000895d */ /* 0x004fea0003900000 */
[----:B------:R-:W2:Y:S02]  /*bfb0*/  @!P0 SYNCS.PHASECHK.TRANS64 P0, [R0+URZ+0x88], R10 ;  /* 0x0000880a000085a7 */ /* 0x000ea400080010ff */
[----:B--2---:R-:W-:Y:S05]  /*bfc0*/  @!P0 BRA `(.L_x_211) ;  /* 0xfffffffc00f08947 */ /* 0x004fea000383ffff */
[----:B------:R-:W-:Y:S05]  /*bfd0*/  BRA `(.L_x_212) ;  /* 0xffffff8c000c7947 */ /* 0x000fea000383ffff */
.L_x_85:
[----:B------:R-:W-:Y:S07]  /*bfe0*/  MOV R0, UR21 ;  /* 0x0000001500007c02 */ /* 0x000fee0008000f00 */
.L_x_213:
[----:B-1----:R1:W2:Y:S02]  /*bff0*/  SYNCS.PHASECHK.TRANS64.TRYWAIT P0, [R0+URZ+0x90], R10 ;  /* 0x0000900a000075a7 */ /* 0x0022a400080011ff */
[----:B--2---:R-:W-:Y:S05]  /*c000*/  @!P0 NANOSLEEP.SYNCS 0x989680 ;  /* 0x009896800000895d */ /* 0x004fea0003900000 */
[----:B------:R-:W2:Y:S02]  /*c010*/  @!P0 SYNCS.PHASECHK.TRANS64 P0, [R0+URZ+0x90], R10 ;  /* 0x0000900a000085a7 */ /* 0x000ea400080010ff */
[----:B--2---:R-:W-:Y:S05]  /*c020*/  @!P0 BRA `(.L_x_213) ;  /* 0xfffffffc00f08947 */ /* 0x004fea000383ffff */
[----:B------:R-:W-:Y:S05]  /*c030*/  BRA `(.L_x_214) ;  /* 0xffffff8c004c7947 */ /* 0x000fea000383ffff */
.L_x_86:
[----:B------:R-:W-:Y:S07]  /*c040*/  MOV R0, UR21 ;  /* 0x0000001500007c02 */ /* 0x000fee0008000f00 */
.L_x_215:
[----:B-1----:R1:W2:Y:S02]  /*c050*/  SYNCS.PHASECHK.TRANS64.TRYWAIT P0, [R0+URZ+0x98], R10 ;  /* 0x0000980a000075a7 */ /* 0x0022a400080011ff */
[----:B--2---:R-:W-:Y:S05]  /*c060*/  @!P0 NANOSLEEP.SYNCS 0x989680 ;  /* 0x009896800000895d */ /* 0x004fea0003900000 */
[----:B------:R-:W2:Y:S02]  /*c070*/  @!P0 SYNCS.PHASECHK.TRANS64 P0, [R0+URZ+0x98], R10 ;  /* 0x0000980a000085a7 */ /* 0x000ea400080010ff */
[----:B--2---:R-:W-:Y:S05]  /*c080*/  @!P0 BRA `(.L_x_215) ;  /* 0xfffffffc00f08947 */ /* 0x004fea000383ffff */
[----:B------:R-:W-:Y:S05]  /*c090*/  BRA `(.L_x_216) ;  /* 0xffffff8c00907947 */ /* 0x000fea000383ffff */
.L_x_87:
[----:B------:R-:W-:Y:S07]  /*c0a0*/  MOV R0, UR21 ;  /* 0x0000001500007c02 */ /* 0x000fee0008000f00 */
.L_x_217:
[----:B-1----:R1:W2:Y:S02]  /*c0b0*/  SYNCS.PHASECHK.TRANS64.TRYWAIT P0, [R0+URZ+0x80], R9 ;  /* 0x00008009000075a7 */ /* 0x0022a400080011ff */
[----:B--2---:R-:W-:Y:S05]  /*c0c0*/  @!P0 NANOSLEEP.SYNCS 0x989680 ;  /* 0x009896800000895d */ /* 0x004fea0003900000 */
[----:B------:R-:W2:Y:S02]  /*c0d0*/  @!P0 SYNCS.PHASECHK.TRANS64 P0, [R0+URZ+0x80], R9 ;  /* 0x00008009000085a7 */ /* 0x000ea400080010ff */
[----:B--2---:R-:W-:Y:S05]  /*c0e0*/  @!P0 BRA `(.L_x_217) ;  /* 0xfffffffc00f08947 */ /* 0x004fea000383ffff */
[----:B------:R-:W-:Y:S05]  /*c0f0*/  BRA `(.L_x_218) ;  /* 0xffffff8c00d87947 */ /* 0x000fea000383ffff */
.L_x_88:
[----:B------:R-:W-:Y:S07]  /*c100*/  MOV R0, UR21 ;  /* 0x0000001500007c02 */ /* 0x000fee0008000f00 */
.L_x_219:
[----:B-1----:R1:W2:Y:S02]  /*c110*/  SYNCS.PHASECHK.TRANS64.TRYWAIT P0, [R0+URZ+0x88], R9 ;  /* 0x00008809000075a7 */ /* 0x0022a400080011ff */
[----:B--2---:R-:W-:Y:S05]  /*c120*/  @!P0 NANOSLEEP.SYNCS 0x989680 ;  /* 0x009896800000895d */ /* 0x004fea0003900000 */
[----:B------:R-:W2:Y:S02]  /*c130*/  @!P0 SYNCS.PHASECHK.TRANS64 P0, [R0+URZ+0x88], R9 ;  /* 0x00008809000085a7 */ /* 0x000ea400080010ff */
[----:B--2---:R-:W-:Y:S05]  /*c140*/  @!P0 BRA `(.L_x_219) ;  /* 0xfffffffc00f08947 */ /* 0x004fea000383ffff */
[----:B------:R-:W-:Y:S05]  /*c150*/  BRA `(.L_x_220) ;  /* 0xffffff9000207947 */ /* 0x000fea000383ffff */
.L_x_89:
[----:B------:R-:W-:Y:S07]  /*c160*/  MOV R0, UR21 ;  /* 0x0000001500007c02 */ /* 0x000fee0008000f00 */
.L_x_221:
[----:B-1----:R1:W2:Y:S02]  /*c170*/  SYNCS.PHASECHK.TRANS64.TRYWAIT P0, [R0+URZ+0x90], R9 ;  /* 0x00009009000075a7 */ /* 0x0022a400080011ff */
[----:B--2---:R-:W-:Y:S05]  /*c180*/  @!P0 NANOSLEEP.SYNCS 0x989680 ;  /* 0x009896800000895d */ /* 0x004fea0003900000 */
[----:B------:R-:W2:Y:S02]  /*c190*/  @!P0 SYNCS.PHASECHK.TRANS64 P0, [R0+URZ+0x90], R9 ;  /* 0x00009009000085a7 */ /* 0x000ea400080010ff */
[----:B--2---:R-:W-:Y:S05]  /*c1a0*/  @!P0 BRA `(.L_x_221) ;  /* 0xfffffffc00f08947 */ /* 0x004fea000383ffff */
[----:B------:R-:W-:Y:S05]  /*c1b0*/  BRA `(.L_x_222) ;  /* 0xffffff9000687947 */ /* 0x000fea000383ffff */
.L_x_90:
[----:B------:R-:W-:Y:S07]  /*c1c0*/  MOV R0, UR21 ;  /* 0x0000001500007c02 */ /* 0x000fee0008000f00 */
.L_x_223:
[----:B-1----:R1:W2:Y:S02]  /*c1d0*/  SYNCS.PHASECHK.TRANS64.TRYWAIT P0, [R0+URZ+0x98], R9 ;  /* 0x00009809000075a7 */ /* 0x0022a400080011ff */
[----:B--2---:R-:W-:Y:S05]  /*c1e0*/  @!P0 NANOSLEEP.SYNCS 0x989680 ;  /* 0x009896800000895d */ /* 0x004fea0003900000 */
[----:B------:R-:W2:Y:S02]  /*c1f0*/  @!P0 SYNCS.PHASECHK.TRANS64 P0, [R0+URZ+0x98], R9 ;  /* 0x00009809000085a7 */ /* 0x000ea400080010ff */
[----:B--2---:R-:W-:Y:S05]  /*c200*/  @!P0 BRA `(.L_x_223) ;  /* 0xfffffffc00f08947 */ /* 0x004fea000383ffff */
[----:B------:R-:W-:Y:S05]  /*c210*/  BRA `(.L_x_224) ;  /* 0xffffff9000ac7947 */ /* 0x000fea000383ffff */
.L_x_92:
[----:B------:R-:W-:-:S07]  /*c220*/  MOV R0, UR21 ;  /* 0x0000001500007c02 */ /* 0x000fce0008000f00 */
.L_x_225:
[----:B-1----:R1:W3:Y:S02]  /*c230*/  SYNCS.PHASECHK.TRANS64.TRYWAIT P0, [R0+URZ+0x80], R10 ;  /* 0x0000800a000075a7 */ /* 0x0022e400080011ff */
[----:B---3--:R-:W-:Y:S05]  /*c240*/  @!P0 NANOSLEEP.SYNCS 0x989680 ;  /* 0x009896800000895d */ /* 0x008fea0003900000 */
[----:B------:R-:W3:Y:S02]  /*c250*/  @!P0 SYNCS.PHASECHK.TRANS64 P0, [R0+URZ+0x80], R10 ;  /* 0x0000800a000085a7 */ /* 0x000ee400080010ff */
[----:B---3--:R-:W-:Y:S05]  /*c260*/  @!P0 BRA `(.L_x_225) ;  /* 0xfffffffc00f08947 */ /* 0x008fea000383ffff */
[----:B------:R-:W-:Y:S05]  /*c270*/  BRA `(.L_x_226) ;  /* 0xffffff94001c7947 */ /* 0x000fea000383ffff */
.L_x_93:
[----:B-1----:R-:W-:-:S07]  /*c280*/  MOV R0, UR21 ;  /* 0x0000001500007c02 */ /* 0x002fce0008000f00 */
.L_x_227:
[----:B-1----:R1:W3:Y:S02]  /*c290*/  SYNCS.PHASECHK.TRANS64.TRYWAIT P0, [R0+URZ+0x88], R10 ;  /* 0x0000880a000075a7 */ /* 0x0022e400080011ff */
[----:B---3--:R-:W-:Y:S05]  /*c2a0*/  @!P0 NANOSLEEP.SYNCS 0x989680 ;  /* 0x009896800000895d */ /* 0x008fea0003900000 */
[----:B------:R-:W3:Y:S02]  /*c2b0*/  @!P0 SYNCS.PHASECHK.TRANS64 P0, [R0+URZ+0x88], R10 ;  /* 0x0000880a000085a7 */ /* 0x000ee400080010ff */
[----:B---3--:R-:W-:Y:S05]  /*c2c0*/  @!P0 BRA `(.L_x_227) ;  /* 0xfffffffc00f08947 */ /* 0x008fea000383ffff */
[----:B------:R-:W-:Y:S05]  /*c2d0*/  BRA `(.L_x_228) ;  /* 0xffffff94000c7947 */ /* 0x000fea000383ffff */
.L_x_94:
[----:B------:R-:W-:-:S07]  /*c2e0*/  MOV R2, UR21 ;  /* 0x0000001500027c02 */ /* 0x000fce0008000f00 */
.L_x_229:
[----:B-1----:R1:W3:Y:S02]  /*c2f0*/  SYNCS.PHASECHK.TRANS64.TRYWAIT P0, [R2+URZ+0x90], R10 ;  /* 0x0000900a020075a7 */ /* 0x0022e400080011ff */
[----:B---3--:R-:W-:Y:S05]  /*c300*/  @!P0 NANOSLEEP.SYNCS 0x989680 ;  /* 0x009896800000895d */ /* 0x008fea0003900000 */
[----:B------:R-:W3:Y:S02]  /*c310*/  @!P0 SYNCS.PHASECHK.TRANS64 P0, [R2+URZ+0x90], R10 ;  /* 0x0000900a020085a7 */ /* 0x000ee400080010ff */
[----:B---3--:R-:W-:Y:S05]  /*c320*/  @!P0 BRA `(.L_x_229) ;  /* 0xfffffffc00f08947 */ /* 0x008fea000383ffff */
[----:B------:R-:W-:Y:S05]  /*c330*/  BRA `(.L_x_230) ;  /* 0xffffff9400007947 */ /* 0x000fea000383ffff */
.L_x_96:
[----:B-1----:R1:W2:Y:S02]  /*c340*/  SYNCS.PHASECHK.TRANS64.TRYWAIT P0, [R0+URZ+0xb0], R2 ;  /* 0x0000b002000075a7 */ /* 0x0022a400080011ff */
[----:B--2---:R-:W-:Y:S05]  /*c350*/  @!P0 NANOSLEEP.SYNCS 0x989680 ;  /* 0x009896800000895d */ /* 0x004fea0003900000 */
[----:B------:R-:W2:Y:S02]  /*c360*/  @!P0 SYNCS.PHASECHK.TRANS64 P0, [R0+URZ+0xb0], R2 ;  /* 0x0000b002000085a7 */ /* 0x000ea400080010ff */
[----:B--2---:R-:W-:Y:S05]  /*c370*/  @!P0 BRA `(.L_x_96) ;  /* 0xfffffffc00f08947 */ /* 0x004fea000383ffff */
[----:B------:R-:W-:Y:S05]  /*c380*/  BRA `(.L_x_231) ;  /* 0xffffff9400c47947 */ /* 0x000fea000383ffff */
.L_x_107:
[----:B-1----:R-:W-:Y:S04]  /*c390*/  MOV R2, UR43 ;  /* 0x0000002b00027c02 */ /* 0x002fe80008000f00 */
[----:B------:R1:W3:Y:S03]  /*c3a0*/  SYNCS.PHASECHK.TRANS64.TRYWAIT P1, [R2+URZ+0x60], R3 ;  /* 0x00006003020075a7 */ /* 0x0002e600080211ff */
[----:B---3--:R-:W-:Y:S05]  /*c3b0*/  @!P1 NANOSLEEP.SYNCS 0x989680 ;  /* 0x009896800000995d */ /* 0x008fea0003900000 */
[----:B------:R-:W3:Y:S02]  /*c3c0*/  @!P1 SYNCS.PHASECHK.TRANS64 P1, [R2+URZ+0x60], R3 ;  /* 0x00006003020095a7 */ /* 0x000ee400080210ff */
[----:B---3--:R-:W-:Y:S05]  /*c3d0*/  @!P1 BRA `(.L_x_107) ;  /* 0xfffffffc00ec9947 */ /* 0x008fea000383ffff */
[----:B------:R-:W-:Y:S05]  /*c3e0*/  BRA `(.L_x_106) ;  /* 0xffffffa400387947 */ /* 0x000fea000383ffff */
.L_x_109:
[----:B-1----:R1:W4:Y:S02]  /*c3f0*/  SYNCS.PHASECHK.TRANS64.TRYWAIT P0, [R26+URZ+0xd0], R0 ;  /* 0x0000d0001a0075a7 */ /* 0x00232400080011ff */
[----:B----4-:R-:W-:Y:S05]  /*c400*/  @!P0 NANOSLEEP.SYNCS 0x989680 ;  /* 0x009896800000895d */ /* 0x010fea0003900000 */
[----:B------:R-:W4:Y:S02]  /*c410*/  @!P0 SYNCS.PHASECHK.TRANS64 P0, [R26+URZ+0xd0], R0 ;  /* 0x0000d0001a0085a7 */ /* 0x000f2400080010ff */
[----:B----4-:R-:W-:Y:S05]  /*c420*/  @!P0 BRA `(.L_x_109) ;  /* 0xfffffffc00f08947 */ /* 0x010fea000383ffff */
[----:B------:R-:W-:Y:S05]  /*c430*/  BRA `(.L_x_108) ;  /* 0xffffffa400607947 */ /* 0x000fea000383ffff */
.L_x_118:
[----:B-1----:R1:W2:Y:S02]  /*c440*/  SYNCS.PHASECHK.TRANS64.TRYWAIT P0, [R2+URZ+0x60], R0 ;  /* 0x00006000020075a7 */ /* 0x0022a400080011ff */
[----:B--2---:R-:W-:Y:S05]  /*c450*/  @!P0 NANOSLEEP.SYNCS 0x989680 ;  /* 0x009896800000895d */ /* 0x004fea0003900000 */
[----:B------:R-:W2:Y:S02]  /*c460*/  @!P0 SYNCS.PHASECHK.TRANS64 P0, [R2+URZ+0x60], R0 ;  /* 0x00006000020085a7 */ /* 0x000ea400080010ff */
[----:B--2---:R-:W-:Y:S05]  /*c470*/  @!P0 BRA `(.L_x_118) ;  /* 0xfffffffc00f08947 */ /* 0x004fea000383ffff */
[----:B------:R-:W-:Y:S05]  /*c480*/  BRA `(.L_x_117) ;  /* 0xffffffac007c7947 */ /* 0x000fea000383ffff */
.L_x_126:
[----:B-1----:R1:W2:Y:S02]  /*c490*/  SYNCS.PHASECHK.TRANS64.TRYWAIT P0, [R0+URZ+0x60], R6 ;  /* 0x00006006000075a7 */ /* 0x0022a400080011ff */
[----:B--2---:R-:W-:Y:S05]  /*c4a0*/  @!P0 NANOSLEEP.SYNCS 0x989680 ;  /* 0x009896800000895d */ /* 0x004fea0003900000 */
[----:B------:R-:W2:Y:S02]  /*c4b0*/  @!P0 SYNCS.PHASECHK.TRANS64 P0, [R0+URZ+0x60], R6 ;  /* 0x00006006000085a7 */ /* 0x000ea400080010ff */
[----:B--2---:R-:W-:Y:S05]  /*c4c0*/  @!P0 BRA `(.L_x_126) ;  /* 0xfffffffc00f08947 */ /* 0x004fea000383ffff */
[----:B------:R-:W-:Y:S05]  /*c4d0*/  BRA `(.L_x_125) ;  /* 0xffffffb400bc7947 */ /* 0x000fea000383ffff */
.L_x_134:
[----:B-1----:R1:W2:Y:S02]  /*c4e0*/  SYNCS.PHASECHK.TRANS64.TRYWAIT P0, [R0+URZ+0x60], R6 ;  /* 0x00006006000075a7 */ /* 0x0022a400080011ff */
[----:B--2---:R-:W-:Y:S05]  /*c4f0*/  @!P0 NANOSLEEP.SYNCS 0x989680 ;  /* 0x009896800000895d */ /* 0x004fea0003900000 */
[----:B------:R-:W2:Y:S02]  /*c500*/  @!P0 SYNCS.PHASECHK.TRANS64 P0, [R0+URZ+0x60], R6 ;  /* 0x00006006000085a7 */ /* 0x000ea400080010ff */
[----:B--2---:R-:W-:Y:S05]  /*c510*/  @!P0 BRA `(.L_x_134) ;  /* 0xfffffffc00f08947 */ /* 0x004fea000383ffff */
[----:B------:R-:W-:Y:S05]  /*c520*/  BRA `(.L_x_133) ;  /* 0xffffffc000007947 */ /* 0x000fea000383ffff */
.L_x_142:
[----:B-1----:R1:W2:Y:S02]  /*c530*/  SYNCS.PHASECHK.TRANS64.TRYWAIT P0, [R0+URZ+0x60], R6 ;  /* 0x00006006000075a7 */ /* 0x0022a400080011ff */
[----:B--2---:R-:W-:Y:S05]  /*c540*/  @!P0 NANOSLEEP.SYNCS 0x989680 ;  /* 0x009896800000895d */ /* 0x004fea0003900000 */
[----:B------:R-:W2:Y:S02]  /*c550*/  @!P0 SYNCS.PHASECHK.TRANS64 P0, [R0+URZ+0x60], R6 ;  /* 0x00006006000085a7 */ /* 0x000ea400080010ff */
[----:B--2---:R-:W-:Y:S05]  /*c560*/  @!P0 BRA `(.L_x_142) ;  /* 0xfffffffc00f08947 */ /* 0x004fea000383ffff */
[----:B------:R-:W-:Y:S05]  /*c570*/  BRA `(.L_x_141) ;  /* 0xffffffc800507947 */ /* 0x000fea000383ffff */
.L_x_150:
[----:B-1----:R1:W2:Y:S02]  /*c580*/  SYNCS.PHASECHK.TRANS64.TRYWAIT P0, [R0+URZ+0x60], R6 ;  /* 0x00006006000075a7 */ /* 0x0022a400080011ff */
[----:B--2---:R-:W-:Y:S05]  /*c590*/  @!P0 NANOSLEEP.SYNCS 0x989680 ;  /* 0x009896800000895d */ /* 0x004fea0003900000 */
[----:B------:R-:W2:Y:S02]  /*c5a0*/  @!P0 SYNCS.PHASECHK.TRANS64 P0, [R0+URZ+0x60], R6 ;  /* 0x00006006000085a7 */ /* 0x000ea400080010ff */
[----:B--2---:R-:W-:Y:S05]  /*c5b0*/  @!P0 BRA `(.L_x_150) ;  /* 0xfffffffc00f08947 */ /* 0x004fea000383ffff */
[----:B------:R-:W-:Y:S05]  /*c5c0*/  BRA `(.L_x_149) ;  /* 0xffffffd000b07947 */ /* 0x000fea000383ffff */
.L_x_158:
[----:B-1----:R1:W2:Y:S02]  /*c5d0*/  SYNCS.PHASECHK.TRANS64.TRYWAIT P0, [R0+URZ+0x60], R6 ;  /* 0x00006006000075a7 */ /* 0x0022a400080011ff */
[----:B--2---:R-:W-:Y:S05]  /*c5e0*/  @!P0 NANOSLEEP.SYNCS 0x989680 ;  /* 0x009896800000895d */ /* 0x004fea0003900000 */
[----:B------:R-:W2:Y:S02]  /*c5f0*/  @!P0 SYNCS.PHASECHK.TRANS64 P0, [R0+URZ+0x60], R6 ;  /* 0x00006006000085a7 */ /* 0x000ea400080010ff */
[----:B--2---:R-:W-:Y:S05]  /*c600*/  @!P0 BRA `(.L_x_158) ;  /* 0xfffffffc00f08947 */ /* 0x004fea000383ffff */
[----:B------:R-:W-:Y:S05]  /*c610*/  BRA `(.L_x_157) ;  /* 0xffffffdc00047947 */ /* 0x000fea000383ffff */
.L_x_166:
[----:B-1----:R1:W2:Y:S02]  /*c620*/  SYNCS.PHASECHK.TRANS64.TRYWAIT P0, [R0+URZ+0x60], R76 ;  /* 0x0000604c000075a7 */ /* 0x0022a400080011ff */
[----:B--2---:R-:W-:Y:S05]  /*c630*/  @!P0 NANOSLEEP.SYNCS 0x989680 ;  /* 0x009896800000895d */ /* 0x004fea0003900000 */
[----:B------:R-:W2:Y:S02]  /*c640*/  @!P0 SYNCS.PHASECHK.TRANS64 P0, [R0+URZ+0x60], R76 ;  /* 0x0000604c000085a7 */ /* 0x000ea400080010ff */
[----:B--2---:R-:W-:Y:S05]  /*c650*/  @!P0 BRA `(.L_x_166) ;  /* 0xfffffffc00f08947 */ /* 0x004fea000383ffff */
[----:B------:R-:W-:Y:S05]  /*c660*/  BRA `(.L_x_165) ;  /* 0xffffffe400587947 */ /* 0x000fea000383ffff */
        .weak           $__internal_0_$__cuda_sm10x_tcgen05_guardrail_trap_col_being_dealloced_not_returned_by_alloc
        .type           $__internal_0_$__cuda_sm10x_tcgen05_guardrail_trap_col_being_dealloced_not_returned_by_alloc,@function
        .size           $__internal_0_$__cuda_sm10x_tcgen05_guardrail_trap_col_being_dealloced_not_returned_by_alloc,($__internal_1_$__cuda_sm10x_tcgen05_guardrail_trap_phase_invalid_during_alloc - $__internal_0_$__cuda_sm10x_tcgen05_guardrail_trap_col_being_dealloced_not_returned_by_alloc)
$__internal_0_$__cuda_sm10x_tcgen05_guardrail_trap_col_being_dealloced_not_returned_by_alloc:
[----:B------:R-:W-:Y:S05]  /*c670*/  BPT.TRAP 0x1 ;  /* 0x000000040000795c */ /* 0x000fea0000300000 */
[----:B------:R-:W-:-:S04]  /*c680*/  HFMA2 R3, -RZ, RZ, 0, 0 ;  /* 0x00000000ff037431 */ /* 0x000fc800000001ff */
[----:B------:R-:W-:Y:S05]  /*c690*/  RET.REL.NODEC R2 `(_ZN7cutlass13device_kernelINS_4gemm6kernel13GemmUniversalIN4cute5tupleIJiiiiEEENS1_10collective13CollectiveMmaINS1_35MainloopSm100TmaUmmaWarpSpecializedILi6ELi2ELi4ENS5_IJNS4_1CILi1EEENSA_ILi8EEESB_EEEEENS5_IJNSA_ILi128EEESF_NSA_ILi32EEEEEENS_10tfloat32_tENS5_IJlSB_lEEESI_SJ_NS4_8TiledMMAINS4_8MMA_AtomIJNS4_17SM100_MMA_TF32_SSISI_SI_fLi128ELi128ELNS4_4UMMA5MajorE0ELSO_0ELNSN_7ScaleInE0ELSP_0EEEEEENS4_6LayoutINS5_IJSB_SB_SB_EEENS5_IJNSA_ILi0EEESU_SU_EEEEENS5_IJNS4_10UnderscoreESX_SX_EEEEENS4_23SM90_TMA_LOAD_MULTICASTENS4_14ComposedLayoutINS4_7SwizzleILi3ELi4ELi3EEENS4_18smem_ptr_flag_bitsILi32EEENSS_INS5_IJSC_SG_EEENS5_IJSG_SB_EEEEEEEvNS4_8identityENS4_13SM90_TMA_LOADES19_vS1A_EENS_8epilogue10collective18CollectiveEpilogueINS1D_23Sm100TmaWarpSpecializedILi4ELi2ELi16ELb1ELb0EEEJSH_NS5_IJNSS_ISF_SB_EENSS_INSA_ILi16EEESB_EEEEESI_SJ_SI_SJ_NS1D_6fusion15FusionCallbacksIS1H_NS1M_17LinearCombinationISI_fSI_fLNS_15FloatRoundStyleE2EEESH_S1L_JEEENS4_5SM1004TMEM4LOAD26SM100_TMEM_LOAD_32dp32b16xES1B_NS11_INS12_ILi2ELi4ELi3EEES15_NSS_INS5_IJSC_S1J_EEENS5_IJS1J_SB_EEEEEEENS4_39AutoVectorizingCopyWithAssumedAlignmentILi128EEENS4_14SM90_TMA_STOREES20_S22_S22_EEEvvEEEEvNT_6ParamsE) ;  /* 0xffffff3802587950 */ /* 0x000fea0003c3ffff */
        .weak           $__internal_1_$__cuda_sm10x_tcgen05_guardrail_trap_phase_invalid_during_alloc
        .type           $__internal_1_$__cuda_sm10x_tcgen05_guardrail_trap_phase_invalid_during_alloc,@function
        .size           $__internal_1_$__cuda_sm10x_tcgen05_guardrail_trap_phase_invalid_during_alloc,($__internal_2_$__cuda_sm10x_tcgen05_guardrail_trap_unallocated_columns_being_dealloced - $__internal_1_$__cuda_sm10x_tcgen05_guardrail_trap_phase_invalid_during_alloc)
$__internal_1_$__cuda_sm10x_tcgen05_guardrail_trap_phase_invalid_during_alloc:
[----:B------:R-:W-:Y:S05]  /*c6a0*/  BPT.TRAP 0x1 ;  /* 0x000000040000795c */ /* 0x000fea0000300000 */
[----:B------:R-:W-:-:S04]  /*c6b0*/  MOV R5, 0x0 ;  /* 0x0000000000057802 */ /* 0x000fc80000000f00 */
[----:B------:R-:W-:Y:S05]  /*c6c0*/  RET.REL.NODEC R4 `(_ZN7cutlass13device_kernelINS_4gemm6kernel13GemmUniversalIN4cute5tupleIJiiiiEEENS1_10collective13CollectiveMmaINS1_35MainloopSm100TmaUmmaWarpSpecializedILi6ELi2ELi4ENS5_IJNS4_1CILi1EEENSA_ILi8EEESB_EEEEENS5_IJNSA_ILi128EEESF_NSA_ILi32EEEEEENS_10tfloat32_tENS5_IJlSB_lEEESI_SJ_NS4_8TiledMMAINS4_8MMA_AtomIJNS4_17SM100_MMA_TF32_SSISI_SI_fLi128ELi128ELNS4_4UMMA5MajorE0ELSO_0ELNSN_7ScaleInE0ELSP_0EEEEEENS4_6LayoutINS5_IJSB_SB_SB_EEENS5_IJNSA_ILi0EEESU_SU_EEEEENS5_IJNS4_10UnderscoreESX_SX_EEEEENS4_23SM90_TMA_LOAD_MULTICASTENS4_14ComposedLayoutINS4_7SwizzleILi3ELi4ELi3EEENS4_18smem_ptr_flag_bitsILi32EEENSS_INS5_IJSC_SG_EEENS5_IJSG_SB_EEEEEEEvNS4_8identityENS4_13SM90_TMA_LOADES19_vS1A_EENS_8epilogue10collective18CollectiveEpilogueINS1D_23Sm100TmaWarpSpecializedILi4ELi2ELi16ELb1ELb0EEEJSH_NS5_IJNSS_ISF_SB_EENSS_INSA_ILi16EEESB_EEEEESI_SJ_SI_SJ_NS1D_6fusion15FusionCallbacksIS1H_NS1M_17LinearCombinationISI_fSI_fLNS_15FloatRoundStyleE2EEESH_S1L_JEEENS4_5SM1004TMEM4LOAD26SM100_TMEM_LOAD_32dp32b16xES1B_NS11_INS12_ILi2ELi4ELi3EEES15_NSS_INS5_IJSC_S1J_EEENS5_IJS1J_SB_EEEEEEENS4_39AutoVectorizingCopyWithAssumedAlignmentILi128EEENS4_14SM90_TMA_STOREES20_S22_S22_EEEvvEEEEvNT_6ParamsE) ;  /* 0xffffff38044c7950 */ /* 0x000fea0003c3ffff */
        .weak           $__internal_2_$__cuda_sm10x_tcgen05_guardrail_trap_unallocated_columns_being_dealloced
        .type           $__internal_2_$__cuda_sm10x_tcgen05_guardrail_trap_unallocated_columns_being_dealloced,@function
        .size           $__internal_2_$__cuda_sm10x_tcgen05_guardrail_trap_unallocated_columns_being_dealloced,(.L_x_233 - $__internal_2_$__cuda_sm10x_tcgen05_guardrail_trap_unallocated_columns_being_dealloced)
$__internal_2_$__cuda_sm10x_tcgen05_guardrail_trap_unallocated_columns_being_dealloced:
[----:B------:R-:W-:Y:S05]  /*c6d0*/  BPT.TRAP 0x1 ;  /* 0x000000040000795c */ /* 0x000fea0000300000 */
[----:B------:R-:W-:-:S04]  /*c6e0*/  HFMA2 R3, -RZ, RZ, 0, 0 ;  /* 0x00000000ff037431 */ /* 0x000fc800000001ff */
[----:B------:R-:W-:Y:S05]  /*c6f0*/  RET.REL.NODEC R2 `(_ZN7cutlass13device_kernelINS_4gemm6kernel13GemmUniversalIN4cute5tupleIJiiiiEEENS1_10collective13CollectiveMmaINS1_35MainloopSm100TmaUmmaWarpSpecializedILi6ELi2ELi4ENS5_IJNS4_1CILi1EEENSA_ILi8EEESB_EEEEENS5_IJNSA_ILi128EEESF_NSA_ILi32EEEEEENS_10tfloat32_tENS5_IJlSB_lEEESI_SJ_NS4_8TiledMMAINS4_8MMA_AtomIJNS4_17SM100_MMA_TF32_SSISI_SI_fLi128ELi128ELNS4_4UMMA5MajorE0ELSO_0ELNSN_7ScaleInE0ELSP_0EEEEEENS4_6LayoutINS5_IJSB_SB_SB_EEENS5_IJNSA_ILi0EEESU_SU_EEEEENS5_IJNS4_10UnderscoreESX_SX_EEEEENS4_23SM90_TMA_LOAD_MULTICASTENS4_14ComposedLayoutINS4_7SwizzleILi3ELi4ELi3EEENS4_18smem_ptr_flag_bitsILi32EEENSS_INS5_IJSC_SG_EEENS5_IJSG_SB_EEEEEEEvNS4_8identityENS4_13SM90_TMA_LOADES19_vS1A_EENS_8epilogue10collective18CollectiveEpilogueINS1D_23Sm100TmaWarpSpecializedILi4ELi2ELi16ELb1ELb0EEEJSH_NS5_IJNSS_ISF_SB_EENSS_INSA_ILi16EEESB_EEEEESI_SJ_SI_SJ_NS1D_6fusion15FusionCallbacksIS1H_NS1M_17LinearCombinationISI_fSI_fLNS_15FloatRoundStyleE2EEESH_S1L_JEEENS4_5SM1004TMEM4LOAD26SM100_TMEM_LOAD_32dp32b16xES1B_NS11_INS12_ILi2ELi4ELi3EEES15_NSS_INS5_IJSC_S1J_EEENS5_IJS1J_SB_EEEEEEENS4_39AutoVectorizingCopyWithAssumedAlignmentILi128EEENS4_14SM90_TMA_STOREES20_S22_S22_EEEvvEEEEvNT_6ParamsE) ;  /* 0xffffff3802407950 */ /* 0x000fea0003c3ffff */
.L_x_232:
[----:B------:R-:W-:-:S00]  /*c700*/  BRA `(.L_x_232) ;  /* 0xfffffffc00fc7947 */ /* 0x000fc0000383ffff */
[----:B------:R-:W-:-:S00]  /*c710*/  NOP ;  /* 0x0000000000007918 */ /* 0x000fc00000000000 */
        /* <DEDUP_REMOVED lines=14> */
.L_x_233:


//--------------------- .nv.global.init           --------------------------
	.section	.nv.global.init,"aw",@progbits
.nv.global.init:
	.type		$str$27,@object
	.size		$str$27,($str$28 - $str$27)
$str$27:
        /*0000*/ 	.byte	0x28, 0x61, 0x64, 0x64, 0x72, 0x65, 0x73, 0x73, 0x20, 0x26, 0x20, 0x6d, 0x61, 0x73, 0x6b, 0x29
        /*0010*/ 	.byte	0x20, 0x3d, 0x3d, 0x20, 0x30, 0x00
	.type		$str$28,@object
	.size		$str$28,($str$26 - $str$28)
$str$28:
        /*0016*/ 	.byte	0x2f, 0x74, 0x6d, 0x70, 0x2f, 0x63, 0x75, 0x74, 0x6c, 0x61, 0x73, 0x73, 0x5f, 0x73, 0x77, 0x65
        /*0026*/ 	.byte	0x65, 0x70, 0x5f, 0x73, 0x72, 0x63, 0x2f, 0x69, 0x6e, 0x63, 0x6c, 0x75, 0x64, 0x65, 0x2f, 0x63
        /*0036*/ 	.byte	0x75, 0x74, 0x65, 0x2f, 0x70, 0x6f, 0x69, 0x6e, 0x74, 0x65, 0x72, 0x5f, 0x66, 0x6c, 0x61, 0x67
        /*0046*/ 	.byte	0x67, 0x65, 0x64, 0x2e, 0x68, 0x70, 0x70, 0x00
	.type		$str$26,@object
	.size		$str$26,($str$25 - $str$26)
$str$26:
        /*004e*/ 	.byte	0x2f, 0x74, 0x6d, 0x70, 0x2f, 0x63, 0x75, 0x74, 0x6c, 0x61, 0x73, 0x73, 0x5f, 0x73, 0x77, 0x65
        /*005e*/ 	.byte	0x65, 0x70, 0x5f, 0x73, 0x72, 0x63, 0x2f, 0x69, 0x6e, 0x63, 0x6c, 0x75, 0x64, 0x65, 0x2f, 0x63
        /*006e*/ 	.byte	0x75, 0x74, 0x65, 0x2f, 0x61, 0x74, 0x6f, 0x6d, 0x2f, 0x63, 0x6f, 0x70, 0x79, 0x5f, 0x74, 0x72
        /*007e*/ 	.byte	0x61, 0x69, 0x74, 0x73, 0x5f, 0x73, 0x6d, 0x31, 0x30, 0x30, 0x2e, 0x68, 0x70, 0x70, 0x00
	.type		$str$25,@object
	.size		$str$25,(__unnamed_1 - $str$25)
$str$25:
        /*008d*/ 	.byte	0x28, 0x28, 0x75, 0x69, 0x6e, 0x74, 0x33, 0x32, 0x5f, 0x74, 0x28, 0x74, 0x68, 0x72, 0x65, 0x61
        /*009d*/ 	.byte	0x64, 0x49, 0x64, 0x78, 0x2e, 0x78, 0x29, 0x20, 0x2f, 0x20, 0x33, 0x32, 0x29, 0x20, 0x25, 0x20
        /*00ad*/ 	.byte	0x34, 0x29, 0x20, 0x3d, 0x3d, 0x20, 0x28, 0x28, 0x28, 0x74, 0x6d, 0x65, 0x6d, 0x5f, 0x61, 0x64
        /*00bd*/ 	.byte	0x64, 0x72, 0x20, 0x3e, 0x3e, 0x20, 0x31, 0x36, 0x29, 0x20, 0x2f, 0x20, 0x33, 0x32, 0x29, 0x20
        /*00cd*/ 	.byte	0x25, 0x20, 0x34, 0x29, 0x00
	.type		__unnamed_1,@object
	.size		__unnamed_1,(__unnamed_2 - __unnamed_1)
__unnamed_1:
        /*00d2*/ 	.byte	0x61, 0x75, 0x74, 0x6f, 0x20, 0x63, 0x75, 0x74, 0x65, 0x3a, 0x3a, 0x61, 0x73, 0x5f, 0x70, 0x6f
        /* <DEDUP_REMOVED lines=24> */
        /*0262*/ 	.byte	0x32, 0x30, 0x34, 0x38, 0x3e, 0x3e, 0x3e, 0x3e, 0x5d, 0x00
	.type		__unnamed_2,@object
	.size		__unnamed_2,(.L_2 - __unnamed_2)
__unnamed_2:
        /* <DEDUP_REMOVED lines=42> */
        /*050c*/ 	.byte	0x3e, 0x5d, 0x00
.L_2:


//--------------------- .nv.shared._ZN7cutlass13device_kernelINS_4gemm6kernel13GemmUniversalIN4cute5tupleIJiiiiEEENS1_10collective13CollectiveMmaINS1_35MainloopSm100TmaUmmaWarpSpecializedILi6ELi2ELi4ENS5_IJNS4_1CILi1EEENSA_ILi8EEESB_EEEEENS5_IJNSA_ILi128EEESF_NSA_ILi32EEEEEENS_10tfloat32_tENS5_IJlSB_lEEESI_SJ_NS4_8TiledMMAINS4_8MMA_AtomIJNS4_17SM100_MMA_TF32_SSISI_SI_fLi128ELi128ELNS4_4UMMA5MajorE0ELSO_0ELNSN_7ScaleInE0ELSP_0EEEEEENS4_6LayoutINS5_IJSB_SB_SB_EEENS5_IJNSA_ILi0EEESU_SU_EEEEENS5_IJNS4_10UnderscoreESX_SX_EEEEENS4_23SM90_TMA_LOAD_MULTICASTENS4_14ComposedLayoutINS4_7SwizzleILi3ELi4ELi3EEENS4_18smem_ptr_flag_bitsILi32EEENSS_INS5_IJSC_SG_EEENS5_IJSG_SB_EEEEEEEvNS4_8identityENS4_13SM90_TMA_LOADES19_vS1A_EENS_8epilogue10collective18CollectiveEpilogueINS1D_23Sm100TmaWarpSpecializedILi4ELi2ELi16ELb1ELb0EEEJSH_NS5_IJNSS_ISF_SB_EENSS_INSA_ILi16EEESB_EEEEESI_SJ_SI_SJ_NS1D_6fusion15FusionCallbacksIS1H_NS1M_17LinearCombinationISI_fSI_fLNS_15FloatRoundStyleE2EEESH_S1L_JEEENS4_5SM1004TMEM4LOAD26SM100_TMEM_LOAD_32dp32b16xES1B_NS11_INS12_ILi2ELi4ELi3EEES15_NSS_INS5_IJSC_S1J_EEENS5_IJS1J_SB_EEEEEEENS4_39AutoVectorizingCopyWithAssumedAlignmentILi128EEENS4_14SM90_TMA_STOREES20_S22_S22_EEEvvEEEEvNT_6ParamsE --------------------------
	.section	.nv.shared._ZN7cutlass13device_kernelINS_4gemm6kernel13GemmUniversalIN4cute5tupleIJiiiiEEENS1_10collective13CollectiveMmaINS1_35MainloopSm100TmaUmmaWarpSpecializedILi6ELi2ELi4ENS5_IJNS4_1CILi1EEENSA_ILi8EEESB_EEEEENS5_IJNSA_ILi128EEESF_NSA_ILi32EEEEEENS_10tfloat32_tENS5_IJlSB_lEEESI_SJ_NS4_8TiledMMAINS4_8MMA_AtomIJNS4_17SM100_MMA_TF32_SSISI_SI_fLi128ELi128ELNS4_4UMMA5MajorE0ELSO_0ELNSN_7ScaleInE0ELSP_0EEEEEENS4_6LayoutINS5_IJSB_SB_SB_EEENS5_IJNSA_ILi0EEESU_SU_EEEEENS5_IJNS4_10UnderscoreESX_SX_EEEEENS4_23SM90_TMA_LOAD_MULTICASTENS4_14ComposedLayoutINS4_7SwizzleILi3ELi4ELi3EEENS4_18smem_ptr_flag_bitsILi32EEENSS_INS5_IJSC_SG_EEENS5_IJSG_SB_EEEEEEEvNS4_8identityENS4_13SM90_TMA_LOADES19_vS1A_EENS_8epilogue10collective18CollectiveEpilogueINS1D_23Sm100TmaWarpSpecializedILi4ELi2ELi16ELb1ELb0EEEJSH_NS5_IJNSS_ISF_SB_EENSS_INSA_ILi16EEESB_EEEEESI_SJ_SI_SJ_NS1D_6fusion15FusionCallbacksIS1H_NS1M_17LinearCombinationISI_fSI_fLNS_15FloatRoundStyleE2EEESH_S1L_JEEENS4_5SM1004TMEM4LOAD26SM100_TMEM_LOAD_32dp32b16xES1B_NS11_INS12_ILi2ELi4ELi3EEES15_NSS_INS5_IJSC_S1J_EEENS5_IJS1J_SB_EEEEEEENS4_39AutoVectorizingCopyWithAssumedAlignmentILi128EEENS4_14SM90_TMA_STOREES20_S22_S22_EEEvvEEEEvNT_6ParamsE,"aw",@nobits
	.sectionflags	@""
	.align	16
	.zero		1024


//--------------------- .nv.shared.reserved.0     --------------------------
	.section	.nv.shared.reserved.0,"aw",@nobits
	.weak		__nv_reservedSMEM_offset_0_alias
	.size		__nv_reservedSMEM_offset_0_alias, 0, 64
	.other		__nv_reservedSMEM_offset_0_alias,@"STO_CUDA_RESERVED_SHARED STV_DEFAULT"
__nv_reservedSMEM_offset_0_alias:
	.zero		0
.nv.shared.reserved.0:
	.zero		64
	.weak		__nv_reservedSMEM_tcgen05_partition
	.type		__nv_reservedSMEM_tcgen05_partition,@object
	.size		__nv_reservedSMEM_tcgen05_partition,(.L_0 - __nv_reservedSMEM_tcgen05_partition)
__nv_reservedSMEM_tcgen05_partition:
	.zero		32
.L_0:


//--------------------- .nv.global                --------------------------
	.section	.nv.global,"aw",@nobits
.nv.global:
	.type		_ZN40_INTERNAL_a3e215b1_4_k_cu_4dabf9d9_308484cute1_E,@object
	.size		_ZN40_INTERNAL_a3e215b1_4_k_cu_4dabf9d9_308484cute1_E,(_ZN40_INTERNAL_a3e215b1_4_k_cu_4dabf9d9_308484cuda3std3__45__cpo6cbeginE - _ZN40_INTERNAL_a3e215b1_4_k_cu_4dabf9d9_308484cute1_E)
_ZN40_INTERNAL_a3e215b1_4_k_cu_4dabf9d9_308484cute1_E:
	.zero		1
	.type		_ZN40_INTERNAL_a3e215b1_4_k_cu_4dabf9d9_308484cuda3std3__45__cpo6cbeginE,@object
	.size		_ZN40_INTERNAL_a3e215b1_4_k_cu_4dabf9d9_308484cuda3std3__45__cpo6cbeginE,(_ZN40_INTERNAL_a3e215b1_4_k_cu_4dabf9d9_308484cuda3std3__48in_placeE - _ZN40_INTERNAL_a3e215b1_4_k_cu_4dabf9d9_308484cuda3std3__45__cpo6cbeginE)
_ZN40_INTERNAL_a3e215b1_4_k_cu_4dabf9d9_308484cuda3std3__45__cpo6cbeginE:
	.zero		1
	.type		_ZN40_INTERNAL_a3e215b1_4_k_cu_4dabf9d9_308484cuda3std3__48in_placeE,@object
	.size		_ZN40_INTERNAL_a3e215b1_4_k_cu_4dabf9d9_308484cuda3std3__48in_placeE,(_ZN40_INTERNAL_a3e215b1_4_k_cu_4dabf9d9_308484cuda3std6ranges3__45__cpo9iter_moveE - _ZN40_INTERNAL_a3e215b1_4_k_cu_4dabf9d9_308484cuda3std3__48in_placeE)
_ZN40_INTERNAL_a3e215b1_4_k_cu_4dabf9d9_308484cuda3std3__48in_placeE:
	.zero		1
	.type		_ZN40_INTERNAL_a3e215b1_4_k_cu_4dabf9d9_308484cuda3std6ranges3__45__cpo9iter_moveE,@object
	.size		_ZN40_INTERNAL_a3e215b1_4_k_cu_4dabf9d9_308484cuda3std6ranges3__45__cpo9iter_moveE,(_ZN40_INTERNAL_a3e215b1_4_k_cu_4dabf9d9_308484cuda3std3__45__cpo5beginE - _ZN40_INTERNAL_a3e215b1_4_k_cu_4dabf9d9_308484cuda3std6ranges3__45__cpo9iter_moveE)
_ZN40_INTERNAL_a3e215b1_4_k_cu_4dabf9d9_308484cuda3std6ranges3__45__cpo9iter_moveE:
	.zero		1
	.type		_ZN40_INTERNAL_a3e215b1_4_k_cu_4dabf9d9_308484cuda3std3__45__cpo5beginE,@object
	.size		_ZN40_INTERNAL_a3e215b1_4_k_cu_4dabf9d9_308484cuda3std3__45__cpo5beginE,(_ZN40_INTERNAL_a3e215b1_4_k_cu_4dabf9d9_308484cuda3std3__442_GLOBAL__N__a3e215b1_4_k_cu_4dabf9d9_308486ignoreE - _ZN40_INTERNAL_a3e215b1_4_k_cu_4dabf9d9_308484cuda3std3__45__cpo5beginE)
_ZN40_INTERNAL_a3e215b1_4_k_cu_4dabf9d9_308484cuda3std3__45__cpo5beginE:
	.zero		1
	.type		_ZN40_INTERNAL_a3e215b1_4_k_cu_4dabf9d9_308484cuda3std3__442_GLOBAL__N__a3e215b1_4_k_cu_4dabf9d9_308486ignoreE,@object
	.size		_ZN40_INTERNAL_a3e215b1_4_k_cu_4dabf9d9_308484cuda3std3__442_GLOBAL__N__a3e215b1_4_k_cu_4dabf9d9_308486ignoreE,(_ZN40_INTERNAL_a3e215b1_4_k_cu_4dabf9d9_308484cute7productE - _ZN40_INTERNAL_a3e215b1_4_k_cu_4dabf9d9_308484cuda3std3__442_GLOBAL__N__a3e215b1_4_k_cu_4dabf9d9_308486ignoreE)
_ZN40_INTERNAL_a3e215b1_4_k_cu_4dabf9d9_308484cuda3std3__442_GLOBAL__N__a3e215b1_4_k_cu_4dabf9d9_308486ignoreE:
	.zero		1
	.type		_ZN40_INTERNAL_a3e215b1_4_k_cu_4dabf9d9_308484cute7productE,@object
	.size		_ZN40_INTERNAL_a3e215b1_4_k_cu_4dabf9d9_308484cute7productE,(_ZN40_INTERNAL_a3e215b1_4_k_cu_4dabf9d9_308484cuda3std3__45__cpo3endE - _ZN40_INTERNAL_a3e215b1_4_k_cu_4dabf9d9_308484cute7productE)
_ZN40_INTERNAL_a3e215b1_4_k_cu_4dabf9d9_308484cute7productE:
	.zero		1
	.type		_ZN40_INTERNAL_a3e215b1_4_k_cu_4dabf9d9_308484cuda3std3__45__cpo3endE,@object
	.size		_ZN40_INTERNAL_a3e215b1_4_k_cu_4dabf9d9_308484cuda3std3__45__cpo3endE,(_ZN40_INTERNAL_a3e215b1_4_k_cu_4dabf9d9_308484cuda3std3__419piecewise_constructE - _ZN40_INTERNAL_a3e215b1_4_k_cu_4dabf9d9_308484cuda3std3__45__cpo3endE)
_ZN40_INTERNAL_a3e215b1_4_k_cu_4dabf9d9_308484cuda3std3__45__cpo3endE:
	.zero		1
	.type		_ZN40_INTERNAL_a3e215b1_4_k_cu_4dabf9d9_308484cuda3std3__419piecewise_constructE,@object
	.size		_ZN40_INTERNAL_a3e215b1_4_k_cu_4dabf9d9_308484cuda3std3__419piecewise_constructE,(_ZN40_INTERNAL_a3e215b1_4_k_cu_4dabf9d9_308484cuda3std3__45__cpo4cendE - _ZN40_INTERNAL_a3e215b1_4_k_cu_4dabf9d9_308484cuda3std3__419piecewise_constructE)
_ZN40_INTERNAL_a3e215b1_4_k_cu_4dabf9d9_308484cuda3std3__419piecewise_constructE:
	.zero		1
	.type		_ZN40_INTERNAL_a3e215b1_4_k_cu_4dabf9d9_308484cuda3std3__45__cpo4cendE,@object
	.size		_ZN40_INTERNAL_a3e215b1_4_k_cu_4dabf9d9_308484cuda3std3__45__cpo4cendE,(_ZN40_INTERNAL_a3e215b1_4_k_cu_4dabf9d9_308484cuda3std6ranges3__45__cpo4swapE - _ZN40_INTERNAL_a3e215b1_4_k_cu_4dabf9d9_308484cuda3std3__45__cpo4cendE)
_ZN40_INTERNAL_a3e215b1_4_k_cu_4dabf9d9_308484cuda3std3__45__cpo4cendE:
	.zero		1
	.type		_ZN40_INTERNAL_a3e215b1_4_k_cu_4dabf9d9_308484cuda3std6ranges3__45__cpo4swapE,@object
	.size		_ZN40_INTERNAL_a3e215b1_4_k_cu_4dabf9d9_308484cuda3std6ranges3__45__cpo4swapE,(.L_10 - _ZN40_INTERNAL_a3e215b1_4_k_cu_4dabf9d9_308484cuda3std6ranges3__45__cpo4swapE)
_ZN40_INTERNAL_a3e215b1_4_k_cu_4dabf9d9_308484cuda3std6ranges3__45__cpo4swapE:
	.zero		1
.L_10:


//--------------------- .nv.constant0._ZN7cutlass13device_kernelINS_4gemm6kernel13GemmUniversalIN4cute5tupleIJiiiiEEENS1_10collective13CollectiveMmaINS1_35MainloopSm100TmaUmmaWarpSpecializedILi6ELi2ELi4ENS5_IJNS4_1CILi1EEENSA_ILi8EEESB_EEEEENS5_IJNSA_ILi128EEESF_NSA_ILi32EEEEEENS_10tfloat32_tENS5_IJlSB_lEEESI_SJ_NS4_8TiledMMAINS4_8MMA_AtomIJNS4_17SM100_MMA_TF32_SSISI_SI_fLi128ELi128ELNS4_4UMMA5MajorE0ELSO_0ELNSN_7ScaleInE0ELSP_0EEEEEENS4_6LayoutINS5_IJSB_SB_SB_EEENS5_IJNSA_ILi0EEESU_SU_EEEEENS5_IJNS4_10UnderscoreESX_SX_EEEEENS4_23SM90_TMA_LOAD_MULTICASTENS4_14ComposedLayoutINS4_7SwizzleILi3ELi4ELi3EEENS4_18smem_ptr_flag_bitsILi32EEENSS_INS5_IJSC_SG_EEENS5_IJSG_SB_EEEEEEEvNS4_8identityENS4_13SM90_TMA_LOADES19_vS1A_EENS_8epilogue10collective18CollectiveEpilogueINS1D_23Sm100TmaWarpSpecializedILi4ELi2ELi16ELb1ELb0EEEJSH_NS5_IJNSS_ISF_SB_EENSS_INSA_ILi16EEESB_EEEEESI_SJ_SI_SJ_NS1D_6fusion15FusionCallbacksIS1H_NS1M_17LinearCombinationISI_fSI_fLNS_15FloatRoundStyleE2EEESH_S1L_JEEENS4_5SM1004TMEM4LOAD26SM100_TMEM_LOAD_32dp32b16xES1B_NS11_INS12_ILi2ELi4ELi3EEES15_NSS_INS5_IJSC_S1J_EEENS5_IJS1J_SB_EEEEEEENS4_39AutoVectorizingCopyWithAssumedAlignmentILi128EEENS4_14SM90_TMA_STOREES20_S22_S22_EEEvvEEEEvNT_6ParamsE --------------------------
	.section	.nv.constant0._ZN7cutlass13device_kernelINS_4gemm6kernel13GemmUniversalIN4cute5tupleIJiiiiEEENS1_10collective13CollectiveMmaINS1_35MainloopSm100TmaUmmaWarpSpecializedILi6ELi2ELi4ENS5_IJNS4_1CILi1EEENSA_ILi8EEESB_EEEEENS5_IJNSA_ILi128EEESF_NSA_ILi32EEEEEENS_10tfloat32_tENS5_IJlSB_lEEESI_SJ_NS4_8TiledMMAINS4_8MMA_AtomIJNS4_17SM100_MMA_TF32_SSISI_SI_fLi128ELi128ELNS4_4UMMA5MajorE0ELSO_0ELNSN_7ScaleInE0ELSP_0EEEEEENS4_6LayoutINS5_IJSB_SB_SB_EEENS5_IJNSA_ILi0EEESU_SU_EEEEENS5_IJNS4_10UnderscoreESX_SX_EEEEENS4_23SM90_TMA_LOAD_MULTICASTENS4_14ComposedLayoutINS4_7SwizzleILi3ELi4ELi3EEENS4_18smem_ptr_flag_bitsILi32EEENSS_INS5_IJSC_SG_EEENS5_IJSG_SB_EEEEEEEvNS4_8identityENS4_13SM90_TMA_LOADES19_vS1A_EENS_8epilogue10collective18CollectiveEpilogueINS1D_23Sm100TmaWarpSpecializedILi4ELi2ELi16ELb1ELb0EEEJSH_NS5_IJNSS_ISF_SB_EENSS_INSA_ILi16EEESB_EEEEESI_SJ_SI_SJ_NS1D_6fusion15FusionCallbacksIS1H_NS1M_17LinearCombinationISI_fSI_fLNS_15FloatRoundStyleE2EEESH_S1L_JEEENS4_5SM1004TMEM4LOAD26SM100_TMEM_LOAD_32dp32b16xES1B_NS11_INS12_ILi2ELi4ELi3EEES15_NSS_INS5_IJSC_S1J_EEENS5_IJS1J_SB_EEEEEEENS4_39AutoVectorizingCopyWithAssumedAlignmentILi128EEENS4_14SM90_TMA_STOREES20_S22_S22_EEEvvEEEEvNT_6ParamsE,"a",@progbits
	.sectionflags	@""
	.align	4
.nv.constant0._ZN7cutlass13device_kernelINS_4gemm6kernel13GemmUniversalIN4cute5tupleIJiiiiEEENS1_10collective13CollectiveMmaINS1_35MainloopSm100TmaUmmaWarpSpecializedILi6ELi2ELi4ENS5_IJNS4_1CILi1EEENSA_ILi8EEESB_EEEEENS5_IJNSA_ILi128EEESF_NSA_ILi32EEEEEENS_10tfloat32_tENS5_IJlSB_lEEESI_SJ_NS4_8TiledMMAINS4_8MMA_AtomIJNS4_17SM100_MMA_TF32_SSISI_SI_fLi128ELi128ELNS4_4UMMA5MajorE0ELSO_0ELNSN_7ScaleInE0ELSP_0EEEEEENS4_6LayoutINS5_IJSB_SB_SB_EEENS5_IJNSA_ILi0EEESU_SU_EEEEENS5_IJNS4_10UnderscoreESX_SX_EEEEENS4_23SM90_TMA_LOAD_MULTICASTENS4_14ComposedLayoutINS4_7SwizzleILi3ELi4ELi3EEENS4_18smem_ptr_flag_bitsILi32EEENSS_INS5_IJSC_SG_EEENS5_IJSG_SB_EEEEEEEvNS4_8identityENS4_13SM90_TMA_LOADES19_vS1A_EENS_8epilogue10collective18CollectiveEpilogueINS1D_23Sm100TmaWarpSpecializedILi4ELi2ELi16ELb1ELb0EEEJSH_NS5_IJNSS_ISF_SB_EENSS_INSA_ILi16EEESB_EEEEESI_SJ_SI_SJ_NS1D_6fusion15FusionCallbacksIS1H_NS1M_17LinearCombinationISI_fSI_fLNS_15FloatRoundStyleE2EEESH_S1L_JEEENS4_5SM1004TMEM4LOAD26SM100_TMEM_LOAD_32dp32b16xES1B_NS11_INS12_ILi2ELi4ELi3EEES15_NSS_INS5_IJSC_S1J_EEENS5_IJS1J_SB_EEEEEEENS4_39AutoVectorizingCopyWithAssumedAlignmentILi128EEENS4_14SM90_TMA_STOREES20_S22_S22_EEEvvEEEEvNT_6ParamsE:
	.zero		2944


//--------------------- SYMBOLS --------------------------

	.type		.nv.reservedSmem.offset0,@object
	.size		.nv.reservedSmem.offset0,0x4
	.type		.nv.reservedSmem.cap,@object
	.size		.nv.reservedSmem.cap,0x4
	.type		__assertfail,@function
